	.target	sm_90a

	.elftype	@"ET_EXEC"


//--------------------- .note.nv.tkinfo           --------------------------
	.section	.note.nv.tkinfo,"",@"SHT_NOTE"
	.sectionflags	@"SHF_NOTE_NV_TKINFO"
	.tkinfo
        /*0018*/ 	.word	0x00000002
        /*0030*/ 	.string	""
        /*0030*/ 	.string	"ptxas"
        /*0030*/ 	.string	"Cuda compilation tools, release 13.0, V13.0.88"
        /*0030*/ 	.string	"Build cuda_13.0.r13.0/compiler.36424714_0"
        /*0030*/ 	.string	"-arch sm_90a -m 64 "



//--------------------- .note.nv.cuinfo           --------------------------
	.section	.note.nv.cuinfo,"",@"SHT_NOTE"
	.sectionflags	@"SHF_NOTE_NV_CUINFO"
        /*0018*/ 	.short	0x0002
        /*001a*/ 	.short	0x005a
        /*001c*/ 	.short	0x0082
	.zero		2


//--------------------- .nv.info                  --------------------------
	.section	.nv.info,"",@"SHT_CUDA_INFO"
	.align	4


	//----- nvinfo : EIATTR_REGCOUNT
	.align		4
        /*0000*/ 	.byte	0x04, 0x2f
        /*0002*/ 	.short	(.L_15 - .L_14)
	.align		4
.L_14:
        /*0004*/ 	.word	index@(_ZN7cutlass13device_kernelINS_4gemm6kernel13GemmUniversalIN4cute5tupleIJiiiiEEENS1_10collective13CollectiveMmaINS1_34MainloopSm90TmaGmmaWarpSpecializedILi2ENS5_IJNS4_1CILi2EEENSA_ILi1EEESC_EEENS1_35KernelTmaWarpSpecializedCooperativeEEENS5_IJNSA_ILi128EEENSA_ILi176EEENSA_ILi256EEEEEEaNS5_IJlSC_lEEEaSK_NS4_8TiledMMAINS4_8MMA_AtomIJNS4_4SM904GMMA26MMA_64x16x32_S32S8S8_SS_TNEEEENS4_6LayoutISD_NS5_IJSC_NSA_ILi0EEESS_EEEEENS5_IJNS4_10UnderscoreESV_SV_EEEEENS4_13SM90_TMA_LOADENS4_14ComposedLayoutINS4_7SwizzleILi3ELi4ELi3EEENS4_18smem_ptr_flag_bitsILi8EEENSR_INS5_IJNSA_ILi8EEESG_EEENS5_IJSG_SC_EEEEEEEvNS4_8identityENS4_23SM90_TMA_LOAD_MULTICASTES18_vS19_EENS_8epilogue10collective6detail29Sm90TmaWarpSpecializedAdapterINS1D_15DefaultEpilogueIaSK_SK_NS1C_6thread17LinearCombinationIaLi1EiiLNS1H_9ScaleType4KindE0ELNS_15FloatRoundStyleE2EaEENS1_15EpilogueDefaultEEEEEvvEEEEvNT_6ParamsE)
        /*0008*/ 	.word	0x000000a8


	//----- nvinfo : EIATTR_FRAME_SIZE
	.align		4
.L_15:
        /*000c*/ 	.byte	0x04, 0x11
        /*000e*/ 	.short	(.L_17 - .L_16)
	.align		4
.L_16:
        /*0010*/ 	.word	index@(_ZN7cutlass13device_kernelINS_4gemm6kernel13GemmUniversalIN4cute5tupleIJiiiiEEENS1_10collective13CollectiveMmaINS1_34MainloopSm90TmaGmmaWarpSpecializedILi2ENS5_IJNS4_1CILi2EEENSA_ILi1EEESC_EEENS1_35KernelTmaWarpSpecializedCooperativeEEENS5_IJNSA_ILi128EEENSA_ILi176EEENSA_ILi256EEEEEEaNS5_IJlSC_lEEEaSK_NS4_8TiledMMAINS4_8MMA_AtomIJNS4_4SM904GMMA26MMA_64x16x32_S32S8S8_SS_TNEEEENS4_6LayoutISD_NS5_IJSC_NSA_ILi0EEESS_EEEEENS5_IJNS4_10UnderscoreESV_SV_EEEEENS4_13SM90_TMA_LOADENS4_14ComposedLayoutINS4_7SwizzleILi3ELi4ELi3EEENS4_18smem_ptr_flag_bitsILi8EEENSR_INS5_IJNSA_ILi8EEESG_EEENS5_IJSG_SC_EEEEEEEvNS4_8identityENS4_23SM90_TMA_LOAD_MULTICASTES18_vS19_EENS_8epilogue10collective6detail29Sm90TmaWarpSpecializedAdapterINS1D_15DefaultEpilogueIaSK_SK_NS1C_6thread17LinearCombinationIaLi1EiiLNS1H_9ScaleType4KindE0ELNS_15FloatRoundStyleE2EaEENS1_15EpilogueDefaultEEEEEvvEEEEvNT_6ParamsE)
        /*0014*/ 	.word	0x00000000


	//----- nvinfo : EIATTR_MIN_STACK_SIZE
	.align		4
.L_17:
        /*0018*/ 	.byte	0x04, 0x12
        /*001a*/ 	.short	(.L_19 - .L_18)
	.align		4
.L_18:
        /*001c*/ 	.word	index@(_ZN7cutlass13device_kernelINS_4gemm6kernel13GemmUniversalIN4cute5tupleIJiiiiEEENS1_10collective13CollectiveMmaINS1_34MainloopSm90TmaGmmaWarpSpecializedILi2ENS5_IJNS4_1CILi2EEENSA_ILi1EEESC_EEENS1_35KernelTmaWarpSpecializedCooperativeEEENS5_IJNSA_ILi128EEENSA_ILi176EEENSA_ILi256EEEEEEaNS5_IJlSC_lEEEaSK_NS4_8TiledMMAINS4_8MMA_AtomIJNS4_4SM904GMMA26MMA_64x16x32_S32S8S8_SS_TNEEEENS4_6LayoutISD_NS5_IJSC_NSA_ILi0EEESS_EEEEENS5_IJNS4_10UnderscoreESV_SV_EEEEENS4_13SM90_TMA_LOADENS4_14ComposedLayoutINS4_7SwizzleILi3ELi4ELi3EEENS4_18smem_ptr_flag_bitsILi8EEENSR_INS5_IJNSA_ILi8EEESG_EEENS5_IJSG_SC_EEEEEEEvNS4_8identityENS4_23SM90_TMA_LOAD_MULTICASTES18_vS19_EENS_8epilogue10collective6detail29Sm90TmaWarpSpecializedAdapterINS1D_15DefaultEpilogueIaSK_SK_NS1C_6thread17LinearCombinationIaLi1EiiLNS1H_9ScaleType4KindE0ELNS_15FloatRoundStyleE2EaEENS1_15EpilogueDefaultEEEEEvvEEEEvNT_6ParamsE)
        /*0020*/ 	.word	0x00000000
.L_19:


//--------------------- .nv.compat                --------------------------
	.section	.nv.compat,"",@"SHT_CUDA_COMPAT_INFO"
	.align	4
        /*0000*/ 	.byte	0x02, 0x09, 0x01, 0x00, 0x02, 0x02, 0x04, 0x00, 0x02, 0x05, 0x05, 0x00, 0x03, 0x07, 0x01, 0x01
        /*0010*/ 	.byte	0x02, 0x03, 0x01, 0x00, 0x02, 0x06, 0x01, 0x00, 0x04, 0x0b, 0x08, 0x00, 0x00, 0x00, 0x00, 0x00
        /*0020*/ 	.byte	0x00, 0x00, 0x00, 0x00


//--------------------- .nv.info._ZN7cutlass13device_kernelINS_4gemm6kernel13GemmUniversalIN4cute5tupleIJiiiiEEENS1_10collective13CollectiveMmaINS1_34MainloopSm90TmaGmmaWarpSpecializedILi2ENS5_IJNS4_1CILi2EEENSA_ILi1EEESC_EEENS1_35KernelTmaWarpSpecializedCooperativeEEENS5_IJNSA_ILi128EEENSA_ILi176EEENSA_ILi256EEEEEEaNS5_IJlSC_lEEEaSK_NS4_8TiledMMAINS4_8MMA_AtomIJNS4_4SM904GMMA26MMA_64x16x32_S32S8S8_SS_TNEEEENS4_6LayoutISD_NS5_IJSC_NSA_ILi0EEESS_EEEEENS5_IJNS4_10UnderscoreESV_SV_EEEEENS4_13SM90_TMA_LOADENS4_14ComposedLayoutINS4_7SwizzleILi3ELi4ELi3EEENS4_18smem_ptr_flag_bitsILi8EEENSR_INS5_IJNSA_ILi8EEESG_EEENS5_IJSG_SC_EEEEEEEvNS4_8identityENS4_23SM90_TMA_LOAD_MULTICASTES18_vS19_EENS_8epilogue10collective6detail29Sm90TmaWarpSpecializedAdapterINS1D_15DefaultEpilogueIaSK_SK_NS1C_6thread17LinearCombinationIaLi1EiiLNS1H_9ScaleType4KindE0ELNS_15FloatRoundStyleE2EaEENS1_15EpilogueDefaultEEEEEvvEEEEvNT_6ParamsE --------------------------
	.section	.nv.info._ZN7cutlass13device_kernelINS_4gemm6kernel13GemmUniversalIN4cute5tupleIJiiiiEEENS1_10collective13CollectiveMmaINS1_34MainloopSm90TmaGmmaWarpSpecializedILi2ENS5_IJNS4_1CILi2EEENSA_ILi1EEESC_EEENS1_35KernelTmaWarpSpecializedCooperativeEEENS5_IJNSA_ILi128EEENSA_ILi176EEENSA_ILi256EEEEEEaNS5_IJlSC_lEEEaSK_NS4_8TiledMMAINS4_8MMA_AtomIJNS4_4SM904GMMA26MMA_64x16x32_S32S8S8_SS_TNEEEENS4_6LayoutISD_NS5_IJSC_NSA_ILi0EEESS_EEEEENS5_IJNS4_10UnderscoreESV_SV_EEEEENS4_13SM90_TMA_LOADENS4_14ComposedLayoutINS4_7SwizzleILi3ELi4ELi3EEENS4_18smem_ptr_flag_bitsILi8EEENSR_INS5_IJNSA_ILi8EEESG_EEENS5_IJSG_SC_EEEEEEEvNS4_8identityENS4_23SM90_TMA_LOAD_MULTICASTES18_vS19_EENS_8epilogue10collective6detail29Sm90TmaWarpSpecializedAdapterINS1D_15DefaultEpilogueIaSK_SK_NS1C_6thread17LinearCombinationIaLi1EiiLNS1H_9ScaleType4KindE0ELNS_15FloatRoundStyleE2EaEENS1_15EpilogueDefaultEEEEEvvEEEEvNT_6ParamsE,"",@"SHT_CUDA_INFO"
	.sectionflags	@""
	.align	4


	//----- nvinfo : EIATTR_CUDA_API_VERSION
	.align		4
        /*0000*/ 	.byte	0x04, 0x37
        /*0002*/ 	.short	(.L_21 - .L_20)
.L_20:
        /*0004*/ 	.word	0x00000082


	//----- nvinfo : EIATTR_KPARAM_INFO
	.align		4
.L_21:
        /*0008*/ 	.byte	0x04, 0x17
        /*000a*/ 	.short	(.L_23 - .L_22)
.L_22:
        /*000c*/ 	.word	0x00000000
        /*0010*/ 	.short	0x0000
        /*0012*/ 	.short	0x0070
        /*0014*/ 	.byte	0x00, 0xf0, 0x01, 0x10


	//----- nvinfo : EIATTR_SPARSE_MMA_MASK
	.align		4
.L_23:
        /*0018*/ 	.byte	0x03, 0x50
        /*001a*/ 	.short	0x0000


	//----- nvinfo : EIATTR_MAXREG_COUNT
	.align		4
        /*001c*/ 	.byte	0x03, 0x1b
        /*001e*/ 	.short	0x00a8


	//----- nvinfo : EIATTR_NUM_BARRIERS
	.align		4
        /*0020*/ 	.byte	0x02, 0x4c
        /*0022*/ 	.byte	0x01
	.zero		1


	//----- nvinfo : EIATTR_EXTERNS
	.align		4
        /*0024*/ 	.byte	0x04, 0x0f
        /*0026*/ 	.short	(.L_25 - .L_24)


	//   ....[0]....
	.align		4
.L_24:
        /*0028*/ 	.word	index@(__assertfail)


	//----- nvinfo : EIATTR_MERCURY_ISA_VERSION
	.align		4
.L_25:
        /*002c*/ 	.byte	0x03, 0x5f
        /*002e*/ 	.short	0x0101


	//----- nvinfo : EIATTR_INT_WARP_WIDE_INSTR_OFFSETS
	.align		4
        /*0030*/ 	.byte	0x04, 0x31
        /*0032*/ 	.short	(.L_27 - .L_26)


	//   ....[0]....
.L_26:
        /*0034*/ 	.word	0x00000440


	//   ....[1]....
        /*0038*/ 	.word	0x00000470


	//   ....[2]....
        /*003c*/ 	.word	0x00000630


	//   ....[3]....
        /*0040*/ 	.word	0x00005f00


	//----- nvinfo : EIATTR_COOP_GROUP_MASK_REGIDS
	.align		4
.L_27:
        /*0044*/ 	.byte	0x04, 0x29
        /*0046*/ 	.short	(.L_29 - .L_28)


	//   ....[0]....
.L_28:
        /*0048*/ 	.word	0xffffffff


	//   ....[1]....
        /*004c*/ 	.word	0xffffffff


	//   ....[2]....
        /*0050*/ 	.word	0xffffffff


	//   ....[3]....
        /*0054*/ 	.word	0xffffffff


	//   ....[4]....
        /*0058*/ 	.word	0xffffffff


	//   ....[5]....
        /*005c*/ 	.word	0xffffffff


	//----- nvinfo : EIATTR_COOP_GROUP_INSTR_OFFSETS
	.align		4
.L_29:
        /*0060*/ 	.byte	0x04, 0x28
        /*0062*/ 	.short	(.L_31 - .L_30)


	//   ....[0]....
.L_30:
        /*0064*/ 	.word	0x00000060


	//   ....[1]....
        /*0068*/ 	.word	0x00000070


	//   ....[2]....
        /*006c*/ 	.word	0x00000130


	//   ....[3]....
        /*0070*/ 	.word	0x00000290


	//   ....[4]....
        /*0074*/ 	.word	0x000007b0


	//   ....[5]....
        /*0078*/ 	.word	0x000011e0


	//----- nvinfo : EIATTR_REG_RECONFIG
	.align		4
.L_31:
        /*007c*/ 	.byte	0x01, 0x54
	.zero		2


	//----- nvinfo : EIATTR_SYSCALL_OFFSETS
	.align		4
        /*0080*/ 	.byte	0x04, 0x46
        /*0082*/ 	.short	(.L_33 - .L_32)


	//   ....[0]....
.L_32:
        /*0084*/ 	.word	0x000013a0


	//----- nvinfo : EIATTR_MBARRIER_INSTR_OFFSETS
	.align		4
.L_33:
        /*0088*/ 	.byte	0x04, 0x39
        /*008a*/ 	.short	(.L_35 - .L_34)


	//   ....[0]....
.L_34:
        /*008c*/ 	.word	0x00000230
        /*0090*/ 	.word	0x000000ff
        /*0094*/ 	.word	0x00000000
        /*0098*/ 	.short	0x0100
        /*009a*/ 	.byte	0x08
	.zero		1


	//   ....[1]....
        /*009c*/ 	.word	0x00000240
        /*00a0*/ 	.word	0x000000ff
        /*00a4*/ 	.word	0x00000010
        /*00a8*/ 	.short	0x0100
        /*00aa*/ 	.byte	0x08
	.zero		1


	//   ....[2]....
        /*00ac*/ 	.word	0x00000250
        /*00b0*/ 	.word	0x000000ff
        /*00b4*/ 	.word	0x00000008
        /*00b8*/ 	.short	0x0100
        /*00ba*/ 	.byte	0x08
	.zero		1


	//   ....[3]....
        /*00bc*/ 	.word	0x00000260
        /*00c0*/ 	.word	0x000000ff
        /*00c4*/ 	.word	0x00000018
        /*00c8*/ 	.short	0x0100
        /*00ca*/ 	.byte	0x08
	.zero		1


	//   ....[4]....
        /*00cc*/ 	.word	0x000006b0
        /*00d0*/ 	.word	0x000000ff
        /*00d4*/ 	.word	0x00000030
        /*00d8*/ 	.short	0x0100
        /*00da*/ 	.byte	0x06
	.zero		1


	//   ....[5]....
        /*00dc*/ 	.word	0x00000740
        /*00e0*/ 	.word	0x000000ff
        /*00e4*/ 	.word	0x00000038
        /*00e8*/ 	.short	0x0100
        /*00ea*/ 	.byte	0x06
	.zero		1


	//   ....[6]....
        /*00ec*/ 	.word	0x00001470
        /*00f0*/ 	.word	0x00000003
        /*00f4*/ 	.word	0x00000000
        /*00f8*/ 	.short	0x010a
        /*00fa*/ 	.byte	0x3f
	.zero		1


	//   ....[7]....
        /*00fc*/ 	.word	0x000014b0
        /*0100*/ 	.word	0x00000003
        /*0104*/ 	.word	0x00000000
        /*0108*/ 	.short	0x010a
        /*010a*/ 	.byte	0x3f
	.zero		1


	//   ....[8]....
        /*010c*/ 	.word	0x00003b40
        /*0110*/ 	.word	0x00000005
        /*0114*/ 	.word	0x00000000
        /*0118*/ 	.short	0x010a
        /*011a*/ 	.byte	0x3f
	.zero		1


	//   ....[9]....
        /*011c*/ 	.word	0x00003b80
        /*0120*/ 	.word	0x00000005
        /*0124*/ 	.word	0x00000000
        /*0128*/ 	.short	0x010a
        /*012a*/ 	.byte	0x3f
	.zero		1


	//   ....[10]....
        /*012c*/ 	.word	0x00005da0
        /*0130*/ 	.word	0x00000005
        /*0134*/ 	.word	0x00000000
        /*0138*/ 	.short	0x0101
        /*013a*/ 	.byte	0x3f
	.zero		1


	//   ....[11]....
        /*013c*/ 	.word	0x00005f80
        /*0140*/ 	.word	0x00000003
        /*0144*/ 	.word	0x00000000
        /*0148*/ 	.short	0x0101
        /*014a*/ 	.byte	0x3f
	.zero		1


	//   ....[12]....
        /*014c*/ 	.word	0x0000bbc0
        /*0150*/ 	.word	0x00000014
        /*0154*/ 	.word	0x00000010
        /*0158*/ 	.short	0x010a
        /*015a*/ 	.byte	0x3f
	.zero		1


	//   ....[13]....
        /*015c*/ 	.word	0x0000c040
        /*0160*/ 	.word	0x00000005
        /*0164*/ 	.word	0x00000038
        /*0168*/ 	.short	0x0101
        /*016a*/ 	.byte	0x3f
	.zero		1


	//   ....[14]....
        /*016c*/ 	.word	0x0000c760
        /*0170*/ 	.word	0x00000007
        /*0174*/ 	.word	0x00000000
        /*0178*/ 	.short	0x010a
        /*017a*/ 	.byte	0x3f
	.zero		1


	//   ....[15]....
        /*017c*/ 	.word	0x0000c7e0
        /*0180*/ 	.word	0x00000003
        /*0184*/ 	.word	0x00000000
        /*0188*/ 	.short	0x010a
        /*018a*/ 	.byte	0x3f
	.zero		1


	//   ....[16]....
        /*018c*/ 	.word	0x0000c840
        /*0190*/ 	.word	0x00000003
        /*0194*/ 	.word	0x00000000
        /*0198*/ 	.short	0x010a
        /*019a*/ 	.byte	0x3f
	.zero		1


	//   ....[17]....
        /*019c*/ 	.word	0x0000c890
        /*01a0*/ 	.word	0x00000005
        /*01a4*/ 	.word	0x00000000
        /*01a8*/ 	.short	0x010a
        /*01aa*/ 	.byte	0x3f
	.zero		1


	//   ....[18]....
        /*01ac*/ 	.word	0x0000c960
        /*01b0*/ 	.word	0x00000014
        /*01b4*/ 	.word	0x00000010
        /*01b8*/ 	.short	0x010a
        /*01ba*/ 	.byte	0x3f
	.zero		1


	//   ....[19]....
        /*01bc*/ 	.word	0x0000ca30
        /*01c0*/ 	.word	0x00000007
        /*01c4*/ 	.word	0x00000000
        /*01c8*/ 	.short	0x010a
        /*01ca*/ 	.byte	0x3f
	.zero		1


	//----- nvinfo : EIATTR_NUM_MBARRIERS
	.align		4
.L_35:
        /*01cc*/ 	.byte	0x03, 0x38
        /*01ce*/ 	.short	0x0006


	//----- nvinfo : EIATTR_EXIT_INSTR_OFFSETS
	.align		4
        /*01d0*/ 	.byte	0x04, 0x1c
        /*01d2*/ 	.short	(.L_37 - .L_36)


	//   ....[0]....
.L_36:
        /*01d4*/ 	.word	0x00000910


	//   ....[1]....
        /*01d8*/ 	.word	0x00001120


	//   ....[2]....
        /*01dc*/ 	.word	0x0000b2d0


	//   ....[3]....
        /*01e0*/ 	.word	0x0000b830


	//   ....[4]....
        /*01e4*/ 	.word	0x0000c830


	//----- nvinfo : EIATTR_MAX_THREADS
	.align		4
.L_37:
        /*01e8*/ 	.byte	0x04, 0x05
        /*01ea*/ 	.short	(.L_39 - .L_38)
.L_38:
        /*01ec*/ 	.word	0x00000180
        /*01f0*/ 	.word	0x00000001
        /*01f4*/ 	.word	0x00000001


	//----- nvinfo : EIATTR_CRS_STACK_SIZE
	.align		4
.L_39:
        /*01f8*/ 	.byte	0x04, 0x1e
        /*01fa*/ 	.short	(.L_41 - .L_40)
.L_40:
        /*01fc*/ 	.word	0x00000000


	//----- nvinfo : EIATTR_CBANK_PARAM_SIZE
	.align		4
.L_41:
        /*0200*/ 	.byte	0x03, 0x19
        /*0202*/ 	.short	0x0470


	//----- nvinfo : EIATTR_PARAM_CBANK
	.align		4
        /*0204*/ 	.byte	0x04, 0x0a
        /*0206*/ 	.short	(.L_43 - .L_42)
	.align		4
.L_42:
        /*0208*/ 	.word	index@(.nv.constant0._ZN7cutlass13device_kernelINS_4gemm6kernel13GemmUniversalIN4cute5tupleIJiiiiEEENS1_10collective13CollectiveMmaINS1_34MainloopSm90TmaGmmaWarpSpecializedILi2ENS5_IJNS4_1CILi2EEENSA_ILi1EEESC_EEENS1_35KernelTmaWarpSpecializedCooperativeEEENS5_IJNSA_ILi128EEENSA_ILi176EEENSA_ILi256EEEEEEaNS5_IJlSC_lEEEaSK_NS4_8TiledMMAINS4_8MMA_AtomIJNS4_4SM904GMMA26MMA_64x16x32_S32S8S8_SS_TNEEEENS4_6LayoutISD_NS5_IJSC_NSA_ILi0EEESS_EEEEENS5_IJNS4_10UnderscoreESV_SV_EEEEENS4_13SM90_TMA_LOADENS4_14ComposedLayoutINS4_7SwizzleILi3ELi4ELi3EEENS4_18smem_ptr_flag_bitsILi8EEENSR_INS5_IJNSA_ILi8EEESG_EEENS5_IJSG_SC_EEEEEEEvNS4_8identityENS4_23SM90_TMA_LOAD_MULTICASTES18_vS19_EENS_8epilogue10collective6detail29Sm90TmaWarpSpecializedAdapterINS1D_15DefaultEpilogueIaSK_SK_NS1C_6thread17LinearCombinationIaLi1EiiLNS1H_9ScaleType4KindE0ELNS_15FloatRoundStyleE2EaEENS1_15EpilogueDefaultEEEEEvvEEEEvNT_6ParamsE)
        /*020c*/ 	.short	0x0210
        /*020e*/ 	.short	0x0470


	//----- nvinfo : EIATTR_SW_WAR
	.align		4
.L_43:
        /*0210*/ 	.byte	0x04, 0x36
        /*0212*/ 	.short	(.L_45 - .L_44)
.L_44:
        /*0214*/ 	.word	0x00000008
.L_45:


//--------------------- .nv.callgraph             --------------------------
	.section	.nv.callgraph,"",@"SHT_CUDA_CALLGRAPH"
	.align	4
	.sectionentsize	8
	.align		4
        /*0000*/ 	.word	0x00000000
	.align		4
        /*0004*/ 	.word	0xffffffff
	.align		4
        /*0008*/ 	.word	index@(_ZN7cutlass13device_kernelINS_4gemm6kernel13GemmUniversalIN4cute5tupleIJiiiiEEENS1_10collective13CollectiveMmaINS1_34MainloopSm90TmaGmmaWarpSpecializedILi2ENS5_IJNS4_1CILi2EEENSA_ILi1EEESC_EEENS1_35KernelTmaWarpSpecializedCooperativeEEENS5_IJNSA_ILi128EEENSA_ILi176EEENSA_ILi256EEEEEEaNS5_IJlSC_lEEEaSK_NS4_8TiledMMAINS4_8MMA_AtomIJNS4_4SM904GMMA26MMA_64x16x32_S32S8S8_SS_TNEEEENS4_6LayoutISD_NS5_IJSC_NSA_ILi0EEESS_EEEEENS5_IJNS4_10UnderscoreESV_SV_EEEEENS4_13SM90_TMA_LOADENS4_14ComposedLayoutINS4_7SwizzleILi3ELi4ELi3EEENS4_18smem_ptr_flag_bitsILi8EEENSR_INS5_IJNSA_ILi8EEESG_EEENS5_IJSG_SC_EEEEEEEvNS4_8identityENS4_23SM90_TMA_LOAD_MULTICASTES18_vS19_EENS_8epilogue10collective6detail29Sm90TmaWarpSpecializedAdapterINS1D_15DefaultEpilogueIaSK_SK_NS1C_6thread17LinearCombinationIaLi1EiiLNS1H_9ScaleType4KindE0ELNS_15FloatRoundStyleE2EaEENS1_15EpilogueDefaultEEEEEvvEEEEvNT_6ParamsE)
	.align		4
        /*000c*/ 	.word	index@(__assertfail)
	.align		4
        /*0010*/ 	.word	0x00000000
	.align		4
        /*0014*/ 	.word	0xfffffffe
	.align		4
        /*0018*/ 	.word	0x00000000
	.align		4
        /*001c*/ 	.word	0xfffffffd
	.align		4
        /*0020*/ 	.word	0x00000000
	.align		4
        /*0024*/ 	.word	0xfffffffc


//--------------------- .nv.constant4             --------------------------
	.section	.nv.constant4,"a",@progbits
	.align	8
	.align		8
.nv.constant4:
        /*0000*/ 	.dword	__assertfail
	.align		8
        /*0008*/ 	.dword	__unnamed_1
	.align		8
        /*0010*/ 	.dword	_ZN40_INTERNAL_0281f2e7_4_k_cu_296b4385_135374cuda3std3__45__cpo5beginE
	.align		8
        /*0018*/ 	.dword	_ZN40_INTERNAL_0281f2e7_4_k_cu_296b4385_135374cuda3std3__45__cpo3endE
	.align		8
        /*0020*/ 	.dword	_ZN40_INTERNAL_0281f2e7_4_k_cu_296b4385_135374cuda3std3__45__cpo6cbeginE
	.align		8
        /*0028*/ 	.dword	_ZN40_INTERNAL_0281f2e7_4_k_cu_296b4385_135374cuda3std3__45__cpo4cendE
	.align		8
        /*0030*/ 	.dword	_ZN40_INTERNAL_0281f2e7_4_k_cu_296b4385_135374cuda3std3__442_GLOBAL__N__0281f2e7_4_k_cu_296b4385_135376ignoreE
	.align		8
        /*0038*/ 	.dword	_ZN40_INTERNAL_0281f2e7_4_k_cu_296b4385_135374cuda3std3__419piecewise_constructE
	.align		8
        /*0040*/ 	.dword	_ZN40_INTERNAL_0281f2e7_4_k_cu_296b4385_135374cuda3std3__48in_placeE
	.align		8
        /*0048*/ 	.dword	_ZN40_INTERNAL_0281f2e7_4_k_cu_296b4385_135374cuda3std6ranges3__45__cpo4swapE
	.align		8
        /*0050*/ 	.dword	_ZN40_INTERNAL_0281f2e7_4_k_cu_296b4385_135374cuda3std6ranges3__45__cpo9iter_moveE
	.align		8
        /*0058*/ 	.dword	_ZN40_INTERNAL_0281f2e7_4_k_cu_296b4385_135374cute7productE
	.align		8
        /*0060*/ 	.dword	_ZN40_INTERNAL_0281f2e7_4_k_cu_296b4385_135374cute1_E
	.align		8
        /*0068*/ 	.dword	$str$22
	.align		8
        /*0070*/ 	.dword	$str$23


//--------------------- .text._ZN7cutlass13device_kernelINS_4gemm6kernel13GemmUniversalIN4cute5tupleIJiiiiEEENS1_10collective13CollectiveMmaINS1_34MainloopSm90TmaGmmaWarpSpecializedILi2ENS5_IJNS4_1CILi2EEENSA_ILi1EEESC_EEENS1_35KernelTmaWarpSpecializedCooperativeEEENS5_IJNSA_ILi128EEENSA_ILi176EEENSA_ILi256EEEEEEaNS5_IJlSC_lEEEaSK_NS4_8TiledMMAINS4_8MMA_AtomIJNS4_4SM904GMMA26MMA_64x16x32_S32S8S8_SS_TNEEEENS4_6LayoutISD_NS5_IJSC_NSA_ILi0EEESS_EEEEENS5_IJNS4_10UnderscoreESV_SV_EEEEENS4_13SM90_TMA_LOADENS4_14ComposedLayoutINS4_7SwizzleILi3ELi4ELi3EEENS4_18smem_ptr_flag_bitsILi8EEENSR_INS5_IJNSA_ILi8EEESG_EEENS5_IJSG_SC_EEEEEEEvNS4_8identityENS4_23SM90_TMA_LOAD_MULTICASTES18_vS19_EENS_8epilogue10collective6detail29Sm90TmaWarpSpecializedAdapterINS1D_15DefaultEpilogueIaSK_SK_NS1C_6thread17LinearCombinationIaLi1EiiLNS1H_9ScaleType4KindE0ELNS_15FloatRoundStyleE2EaEENS1_15EpilogueDefaultEEEEEvvEEEEvNT_6ParamsE --------------------------
	.section	.text._ZN7cutlass13device_kernelINS_4gemm6kernel13GemmUniversalIN4cute5tupleIJiiiiEEENS1_10collective13CollectiveMmaINS1_34MainloopSm90TmaGmmaWarpSpecializedILi2ENS5_IJNS4_1CILi2EEENSA_ILi1EEESC_EEENS1_35KernelTmaWarpSpecializedCooperativeEEENS5_IJNSA_ILi128EEENSA_ILi176EEENSA_ILi256EEEEEEaNS5_IJlSC_lEEEaSK_NS4_8TiledMMAINS4_8MMA_AtomIJNS4_4SM904GMMA26MMA_64x16x32_S32S8S8_SS_TNEEEENS4_6LayoutISD_NS5_IJSC_NSA_ILi0EEESS_EEEEENS5_IJNS4_10UnderscoreESV_SV_EEEEENS4_13SM90_TMA_LOADENS4_14ComposedLayoutINS4_7SwizzleILi3ELi4ELi3EEENS4_18smem_ptr_flag_bitsILi8EEENSR_INS5_IJNSA_ILi8EEESG_EEENS5_IJSG_SC_EEEEEEEvNS4_8identityENS4_23SM90_TMA_LOAD_MULTICASTES18_vS19_EENS_8epilogue10collective6detail29Sm90TmaWarpSpecializedAdapterINS1D_15DefaultEpilogueIaSK_SK_NS1C_6thread17LinearCombinationIaLi1EiiLNS1H_9ScaleType4KindE0ELNS_15FloatRoundStyleE2EaEENS1_15EpilogueDefaultEEEEEvvEEEEvNT_6ParamsE,"ax",@progbits
	.align	128
.text._ZN7cutlass13device_kernelINS_4gemm6kernel13GemmUniversalIN4cute5tupleIJiiiiEEENS1_10collective13CollectiveMmaINS1_34MainloopSm90TmaGmmaWarpSpecializedILi2ENS5_IJNS4_1CILi2EEENSA_ILi1EEESC_EEENS1_35KernelTmaWarpSpecializedCooperativeEEENS5_IJNSA_ILi128EEENSA_ILi176EEENSA_ILi256EEEEEEaNS5_IJlSC_lEEEaSK_NS4_8TiledMMAINS4_8MMA_AtomIJNS4_4SM904GMMA26MMA_64x16x32_S32S8S8_SS_TNEEEENS4_6LayoutISD_NS5_IJSC_NSA_ILi0EEESS_EEEEENS5_IJNS4_10UnderscoreESV_SV_EEEEENS4_13SM90_TMA_LOADENS4_14ComposedLayoutINS4_7SwizzleILi3ELi4ELi3EEENS4_18smem_ptr_flag_bitsILi8EEENSR_INS5_IJNSA_ILi8EEESG_EEENS5_IJSG_SC_EEEEEEEvNS4_8identityENS4_23SM90_TMA_LOAD_MULTICASTES18_vS19_EENS_8epilogue10collective6detail29Sm90TmaWarpSpecializedAdapterINS1D_15DefaultEpilogueIaSK_SK_NS1C_6thread17LinearCombinationIaLi1EiiLNS1H_9ScaleType4KindE0ELNS_15FloatRoundStyleE2EaEENS1_15EpilogueDefaultEEEEEvvEEEEvNT_6ParamsE:
        .type           _ZN7cutlass13device_kernelINS_4gemm6kernel13GemmUniversalIN4cute5tupleIJiiiiEEENS1_10collective13CollectiveMmaINS1_34MainloopSm90TmaGmmaWarpSpecializedILi2ENS5_IJNS4_1CILi2EEENSA_ILi1EEESC_EEENS1_35KernelTmaWarpSpecializedCooperativeEEENS5_IJNSA_ILi128EEENSA_ILi176EEENSA_ILi256EEEEEEaNS5_IJlSC_lEEEaSK_NS4_8TiledMMAINS4_8MMA_AtomIJNS4_4SM904GMMA26MMA_64x16x32_S32S8S8_SS_TNEEEENS4_6LayoutISD_NS5_IJSC_NSA_ILi0EEESS_EEEEENS5_IJNS4_10UnderscoreESV_SV_EEEEENS4_13SM90_TMA_LOADENS4_14ComposedLayoutINS4_7SwizzleILi3ELi4ELi3EEENS4_18smem_ptr_flag_bitsILi8EEENSR_INS5_IJNSA_ILi8EEESG_EEENS5_IJSG_SC_EEEEEEEvNS4_8identityENS4_23SM90_TMA_LOAD_MULTICASTES18_vS19_EENS_8epilogue10collective6detail29Sm90TmaWarpSpecializedAdapterINS1D_15DefaultEpilogueIaSK_SK_NS1C_6thread17LinearCombinationIaLi1EiiLNS1H_9ScaleType4KindE0ELNS_15FloatRoundStyleE2EaEENS1_15EpilogueDefaultEEEEEvvEEEEvNT_6ParamsE,@function
        .size           _ZN7cutlass13device_kernelINS_4gemm6kernel13GemmUniversalIN4cute5tupleIJiiiiEEENS1_10collective13CollectiveMmaINS1_34MainloopSm90TmaGmmaWarpSpecializedILi2ENS5_IJNS4_1CILi2EEENSA_ILi1EEESC_EEENS1_35KernelTmaWarpSpecializedCooperativeEEENS5_IJNSA_ILi128EEENSA_ILi176EEENSA_ILi256EEEEEEaNS5_IJlSC_lEEEaSK_NS4_8TiledMMAINS4_8MMA_AtomIJNS4_4SM904GMMA26MMA_64x16x32_S32S8S8_SS_TNEEEENS4_6LayoutISD_NS5_IJSC_NSA_ILi0EEESS_EEEEENS5_IJNS4_10UnderscoreESV_SV_EEEEENS4_13SM90_TMA_LOADENS4_14ComposedLayoutINS4_7SwizzleILi3ELi4ELi3EEENS4_18smem_ptr_flag_bitsILi8EEENSR_INS5_IJNSA_ILi8EEESG_EEENS5_IJSG_SC_EEEEEEEvNS4_8identityENS4_23SM90_TMA_LOAD_MULTICASTES18_vS19_EENS_8epilogue10collective6detail29Sm90TmaWarpSpecializedAdapterINS1D_15DefaultEpilogueIaSK_SK_NS1C_6thread17LinearCombinationIaLi1EiiLNS1H_9ScaleType4KindE0ELNS_15FloatRoundStyleE2EaEENS1_15EpilogueDefaultEEEEEvvEEEEvNT_6ParamsE,(.L_x_245 - _ZN7cutlass13device_kernelINS_4gemm6kernel13GemmUniversalIN4cute5tupleIJiiiiEEENS1_10collective13CollectiveMmaINS1_34MainloopSm90TmaGmmaWarpSpecializedILi2ENS5_IJNS4_1CILi2EEENSA_ILi1EEESC_EEENS1_35KernelTmaWarpSpecializedCooperativeEEENS5_IJNSA_ILi128EEENSA_ILi176EEENSA_ILi256EEEEEEaNS5_IJlSC_lEEEaSK_NS4_8TiledMMAINS4_8MMA_AtomIJNS4_4SM904GMMA26MMA_64x16x32_S32S8S8_SS_TNEEEENS4_6LayoutISD_NS5_IJSC_NSA_ILi0EEESS_EEEEENS5_IJNS4_10UnderscoreESV_SV_EEEEENS4_13SM90_TMA_LOADENS4_14ComposedLayoutINS4_7SwizzleILi3ELi4ELi3EEENS4_18smem_ptr_flag_bitsILi8EEENSR_INS5_IJNSA_ILi8EEESG_EEENS5_IJSG_SC_EEEEEEEvNS4_8identityENS4_23SM90_TMA_LOAD_MULTICASTES18_vS19_EENS_8epilogue10collective6detail29Sm90TmaWarpSpecializedAdapterINS1D_15DefaultEpilogueIaSK_SK_NS1C_6thread17LinearCombinationIaLi1EiiLNS1H_9ScaleType4KindE0ELNS_15FloatRoundStyleE2EaEENS1_15EpilogueDefaultEEEEEvvEEEEvNT_6ParamsE)
        .other          _ZN7cutlass13device_kernelINS_4gemm6kernel13GemmUniversalIN4cute5tupleIJiiiiEEENS1_10collective13CollectiveMmaINS1_34MainloopSm90TmaGmmaWarpSpecializedILi2ENS5_IJNS4_1CILi2EEENSA_ILi1EEESC_EEENS1_35KernelTmaWarpSpecializedCooperativeEEENS5_IJNSA_ILi128EEENSA_ILi176EEENSA_ILi256EEEEEEaNS5_IJlSC_lEEEaSK_NS4_8TiledMMAINS4_8MMA_AtomIJNS4_4SM904GMMA26MMA_64x16x32_S32S8S8_SS_TNEEEENS4_6LayoutISD_NS5_IJSC_NSA_ILi0EEESS_EEEEENS5_IJNS4_10UnderscoreESV_SV_EEEEENS4_13SM90_TMA_LOADENS4_14ComposedLayoutINS4_7SwizzleILi3ELi4ELi3EEENS4_18smem_ptr_flag_bitsILi8EEENSR_INS5_IJNSA_ILi8EEESG_EEENS5_IJSG_SC_EEEEEEEvNS4_8identityENS4_23SM90_TMA_LOAD_MULTICASTES18_vS19_EENS_8epilogue10collective6detail29Sm90TmaWarpSpecializedAdapterINS1D_15DefaultEpilogueIaSK_SK_NS1C_6thread17LinearCombinationIaLi1EiiLNS1H_9ScaleType4KindE0ELNS_15FloatRoundStyleE2EaEENS1_15EpilogueDefaultEEEEEvvEEEEvNT_6ParamsE,@"STO_CUDA_ENTRY STV_DEFAULT"
_ZN7cutlass13device_kernelINS_4gemm6kernel13GemmUniversalIN4cute5tupleIJiiiiEEENS1_10collective13CollectiveMmaINS1_34MainloopSm90TmaGmmaWarpSpecializedILi2ENS5_IJNS4_1CILi2EEENSA_ILi1EEESC_EEENS1_35KernelTmaWarpSpecializedCooperativeEEENS5_IJNSA_ILi128EEENSA_ILi176EEENSA_ILi256EEEEEEaNS5_IJlSC_lEEEaSK_NS4_8TiledMMAINS4_8MMA_AtomIJNS4_4SM904GMMA26MMA_64x16x32_S32S8S8_SS_TNEEEENS4_6LayoutISD_NS5_IJSC_NSA_ILi0EEESS_EEEEENS5_IJNS4_10UnderscoreESV_SV_EEEEENS4_13SM90_TMA_LOADENS4_14ComposedLayoutINS4_7SwizzleILi3ELi4ELi3EEENS4_18smem_ptr_flag_bitsILi8EEENSR_INS5_IJNSA_ILi8EEESG_EEENS5_IJSG_SC_EEEEEEEvNS4_8identityENS4_23SM90_TMA_LOAD_MULTICASTES18_vS19_EENS_8epilogue10collective6detail29Sm90TmaWarpSpecializedAdapterINS1D_15DefaultEpilogueIaSK_SK_NS1C_6thread17LinearCombinationIaLi1EiiLNS1H_9ScaleType4KindE0ELNS_15FloatRoundStyleE2EaEENS1_15EpilogueDefaultEEEEEvvEEEEvNT_6ParamsE:
[----:B------:R-:W0:Y:S01]  /*0000*/  LDC R1, c[0x0][0x28] ;  /* 0x00000a00ff017b82 */ /* 0x000e220000000800 */
[----:B------:R-:W1:Y:S01]  /*0010*/  S2R R18, SR_TID.X ;  /* 0x0000000000127919 */ /* 0x000e620000002100 */
[----:B------:R-:W-:Y:S01]  /*0020*/  ELECT P0, URZ, PT ;  /* 0x00000000003f782f */ /* 0x000fe20003800000 */
[----:B------:R-:W-:Y:S01]  /*0030*/  BSSY B0, `(.L_x_0) ;  /* 0x000000f000007945 */ /* 0x000fe20003800000 */
[--C-:B-1----:R-:W-:Y:S02]  /*0040*/  SHF.R.U32.HI R0, RZ, 0x5, R18.reuse ;  /* 0x00000005ff007819 */ /* 0x102fe40000011612 */
[----:B------:R-:W-:-:S03]  /*0050*/  SHF.R.U32.HI R3, RZ, 0x7, R18 ;  /* 0x00000007ff037819 */ /* 0x000fc60000011612 */
[----:B------:R-:W1:Y:S04]  /*0060*/  SHFL.IDX PT, R2, R0, RZ, 0x1f ;  /* 0x00001fff00027589 */ /* 0x000e6800000e0000 */
[----:B------:R2:W3:Y:S01]  /*0070*/  SHFL.IDX PT, R5, R3, RZ, 0x1f ;  /* 0x00001fff03057589 */ /* 0x0004e200000e0000 */
[----:B-1----:R-:W-:-:S13]  /*0080*/  ISETP.NE.OR P0, PT, R2, RZ, !P0 ;  /* 0x000000ff0200720c */ /* 0x002fda0004705670 */
[----:B0-23--:R-:W-:Y:S05]  /*0090*/  @P0 BRA `(.L_x_1) ;  /* 0x0000000000200947 */ /* 0x00dfea0003800000 */
[----:B------:R-:W-:Y:S02]  /*00a0*/  ULDC.64 UR4, c[0x0][0x198] ;  /* 0x0000660000047ab9 */ /* 0x000fe40000000a00 */
[----:B------:R-:W-:Y:S02]  /*00b0*/  UIADD3 UR6, UP0, UR4, 0xf0, URZ ;  /* 0x000000f004067890 */ /* 0x000fe4000ff1e03f */
[----:B------:R-:W-:Y:S02]  /*00c0*/  UIADD3 UR4, UP1, UR4, 0x1f0, URZ ;  /* 0x000001f004047890 */ /* 0x000fe4000ff3e03f */
[----:B------:R-:W-:Y:S02]  /*00d0*/  UIADD3.X UR7, URZ, UR5, URZ, UP0, !UPT ;  /* 0x000000053f077290 */ /* 0x000fe400087fe43f */
[----:B------:R-:W-:-:S07]  /*00e0*/  UIADD3.X UR5, URZ, UR5, URZ, UP1, !UPT ;  /* 0x000000053f057290 */ /* 0x000fce0008ffe43f */
[----:B------:R0:W-:Y:S02]  /*00f0*/  UTMACCTL.PF [UR6] ;  /* 0x00000000060079b9 */ /* 0x0001e40008040000 */
[----:B------:R0:W-:Y:S02]  /*0100*/  UTMACCTL.PF [UR4] ;  /* 0x00000000040079b9 */ /* 0x0001e40008040000 */
[----:B0-----:R-:W-:Y:S01]  /*0110*/  NOP ;  /* 0x0000000000007918 */ /* 0x001fe20000000000 */
.L_x_1:
[----:B------:R-:W-:Y:S05]  /*0120*/  BSYNC B0 ;  /* 0x0000000000007941 */ /* 0x000fea0003800000 */
.L_x_0:
[----:B------:R-:W0:Y:S02]  /*0130*/  SHFL.IDX PT, R3, R0, RZ, 0x1f ;  /* 0x00001fff00037589 */ /* 0x000e2400000e0000 */
[----:B0-----:R-:W-:-:S13]  /*0140*/  ISETP.NE.AND P0, PT, R3, RZ, PT ;  /* 0x000000ff0300720c */ /* 0x001fda0003f05270 */
[----:B------:R-:W-:Y:S05]  /*0150*/  @P0 BRA `(.L_x_2) ;  /* 0x0000000000480947 */ /* 0x000fea0003800000 */
[----:B------:R-:W0:Y:S01]  /*0160*/  S2UR UR8, SR_CgaCtaId ;  /* 0x00000000000879c3 */ /* 0x000e220000008800 */
[----:B------:R-:W-:Y:S01]  /*0170*/  UMOV UR4, 0x400 ;  /* 0x0000040000047882 */ /* 0x000fe20000000000 */
[----:B------:R-:W-:Y:S01]  /*0180*/  UMOV UR5, 0x1 ;  /* 0x0000000100057882 */ /* 0x000fe20000000000 */
[----:B------:R-:W-:Y:S01]  /*0190*/  UMOV UR6, 0x4 ;  /* 0x0000000400067882 */ /* 0x000fe20000000000 */
[----:B------:R-:W-:Y:S01]  /*01a0*/  ELECT P0, URZ, PT ;  /* 0x00000000003f782f */ /* 0x000fe20003800000 */
[----:B------:R-:W-:-:S04]  /*01b0*/  UIADD3 UR6, -UR6, 0x100000, URZ ;  /* 0x0010000006067890 */ /* 0x000fc8000fffe13f */
[----:B------:R-:W-:Y:S02]  /*01c0*/  USHF.L.U32 UR7, UR6, 0xb, URZ ;  /* 0x0000000b06077899 */ /* 0x000fe4000800063f */
[----:B------:R-:W-:Y:S02]  /*01d0*/  USHF.L.U32 UR6, UR6, 0x1, URZ ;  /* 0x0000000106067899 */ /* 0x000fe4000800063f */
[----:B0-----:R-:W-:Y:S02]  /*01e0*/  ULEA UR8, UR8, UR4, 0x18 ;  /* 0x0000000408087291 */ /* 0x001fe4000f8ec03f */
[----:B------:R-:W-:-:S04]  /*01f0*/  UIADD3 UR4, -UR5, 0x100000, URZ ;  /* 0x0010000005047890 */ /* 0x000fc8000fffe13f */
[----:B------:R-:W-:Y:S02]  /*0200*/  USHF.L.U32 UR5, UR4, 0xb, URZ ;  /* 0x0000000b04057899 */ /* 0x000fe4000800063f */
[----:B------:R-:W-:Y:S01]  /*0210*/  USHF.L.U32 UR4, UR4, 0x1, URZ ;  /* 0x0000000104047899 */ /* 0x000fe2000800063f */
[----:B------:R-:W0:Y:S11]  /*0220*/  FENCE.VIEW.ASYNC.S ;  /* 0x00000000000073c6 */ /* 0x000e360000000000 */
[----:B0-----:R0:W1:Y:S01]  /*0230*/  SYNCS.EXCH.64 URZ, [UR8], UR4 ;  /* 0x00000004083f75b2 */ /* 0x0010620008000100 */
[----:B------:R0:W2:Y:S01]  /*0240*/  SYNCS.EXCH.64 URZ, [UR8+0x10], UR6 ;  /* 0x00001006083f75b2 */ /* 0x0000a20008000100 */
[----:B------:R0:W3:Y:S01]  /*0250*/  SYNCS.EXCH.64 URZ, [UR8+0x8], UR4 ;  /* 0x00000804083f75b2 */ /* 0x0000e20008000100 */
[----:B------:R0:W4:Y:S01]  /*0260*/  SYNCS.EXCH.64 URZ, [UR8+0x18], UR6 ;  /* 0x00001806083f75b2 */ /* 0x0001220008000100 */
[----:B------:R-:W-:Y:S01]  /*0270*/  NOP ;  /* 0x0000000000007918 */ /* 0x000fe20000000000 */
.L_x_2:
[----:B------:R-:W-:Y:S01]  /*0280*/  SHF.R.S32.HI R7, RZ, 0x1f, R18 ;  /* 0x0000001fff077819 */ /* 0x000fe20000011412 */
[----:B------:R-:W5:Y:S01]  /*0290*/  SHFL.IDX PT, R0, R0, RZ, 0x1f ;  /* 0x00001fff00007589 */ /* 0x000f6200000e0000 */
[----:B0-----:R-:W0:Y:S01]  /*02a0*/  S2UR UR8, SR_CTAID.X ;  /* 0x00000000000879c3 */ /* 0x001e220000002500 */
[----:B------:R-:W-:Y:S02]  /*02b0*/  ELECT P0, URZ, PT ;  /* 0x00000000003f782f */ /* 0x000fe40003800000 */
[----:B------:R-:W-:Y:S01]  /*02c0*/  LEA.HI R7, R7, R18, RZ, 0x7 ;  /* 0x0000001207077211 */ /* 0x000fe200078f38ff */
[----:B------:R-:W1:Y:S01]  /*02d0*/  S2R R4, SR_CTAID.Y ;  /* 0x0000000000047919 */ /* 0x000e620000002600 */
[----:B------:R-:W-:Y:S01]  /*02e0*/  SHF.R.S32.HI R8, RZ, 0x1f, R3 ;  /* 0x0000001fff087819 */ /* 0x000fe20000011403 */
[----:B------:R-:W-:Y:S01]  /*02f0*/  ULDC UR4, c[0x0][0x150] ;  /* 0x0000540000047ab9 */ /* 0x000fe20000000800 */
[----:B------:R-:W-:Y:S01]  /*0300*/  LOP3.LUT R7, R7, 0xffffff80, RZ, 0xc0, !PT ;  /* 0xffffff8007077812 */ /* 0x000fe200078ec0ff */
[----:B------:R-:W-:Y:S01]  /*0310*/  NOP ;  /* 0x0000000000007918 */ /* 0x000fe20000000000 */
[----:B------:R-:W-:Y:S01]  /*0320*/  LEA.HI R8, R8, R3, RZ, 0x2 ;  /* 0x0000000308087211 */ /* 0x000fe200078f10ff */
[----:B------:R-:W2:Y:S01]  /*0330*/  LDC R10, c[0x0][0x144] ;  /* 0x00005100ff0a7b82 */ /* 0x000ea20000000800 */
[----:B------:R-:W-:Y:S01]  /*0340*/  NOP ;  /* 0x0000000000007918 */ /* 0x000fe20000000000 */
[----:B------:R-:W-:Y:S01]  /*0350*/  IMAD.IADD R6, R18, 0x1, -R7 ;  /* 0x0000000112067824 */ /* 0x000fe200078e0a07 */
[----:B------:R-:W-:Y:S01]  /*0360*/  LOP3.LUT R8, R8, 0x3ffffffc, RZ, 0xc0, !PT ;  /* 0x3ffffffc08087812 */ /* 0x000fe200078ec0ff */
[----:B------:R-:W-:Y:S01]  /*0370*/  IMAD.MOV.U32 R23, RZ, RZ, 0x1 ;  /* 0x00000001ff177424 */ /* 0x000fe200078e00ff */
[----:B------:R-:W-:-:S02]  /*0380*/  ISETP.NE.AND P3, PT, R5, RZ, PT ;  /* 0x000000ff0500720c */ /* 0x000fc40003f65270 */
[----:B------:R-:W-:Y:S01]  /*0390*/  SHF.R.S32.HI R7, RZ, 0x1f, R6 ;  /* 0x0000001fff077819 */ /* 0x000fe20000011406 */
[----:B------:R-:W-:Y:S01]  /*03a0*/  IMAD.IADD R8, R3, 0x1, -R8 ;  /* 0x0000000103087824 */ /* 0x000fe200078e0a08 */
[----:B------:R-:W3:Y:S02]  /*03b0*/  LDC R13, c[0x0][0x140] ;  /* 0x00005000ff0d7b82 */ /* 0x000ee40000000800 */
[----:B------:R-:W-:Y:S02]  /*03c0*/  LEA.HI R7, R7, R6, RZ, 0x3 ;  /* 0x0000000607077211 */ /* 0x000fe400078f18ff */
[----:B-----5:R-:W-:Y:S02]  /*03d0*/  ISETP.NE.OR P0, PT, R0, RZ, !P0 ;  /* 0x000000ff0000720c */ /* 0x020fe40004705670 */
[--C-:B------:R-:W-:Y:S02]  /*03e0*/  SHF.R.S32.HI R0, RZ, 0x3, R7.reuse ;  /* 0x00000003ff007819 */ /* 0x100fe40000011407 */
[----:B------:R-:W-:-:S02]  /*03f0*/  SHF.R.S32.HI R7, RZ, 0x1f, R7 ;  /* 0x0000001fff077819 */ /* 0x000fc40000011407 */
[----:B0-----:R-:W-:Y:S02]  /*0400*/  I2FP.F32.U32 R9, UR8 ;  /* 0x0000000800097c45 */ /* 0x001fe40008201000 */
[----:B------:R-:W-:-:S03]  /*0410*/  LEA.HI R7, R7, R0, RZ, 0x2 ;  /* 0x0000000007077211 */ /* 0x000fc600078f10ff */
[----:B------:R-:W-:Y:S01]  /*0420*/  FMUL R9, R9, UR4 ;  /* 0x0000000409097c20 */ /* 0x000fe20008400000 */
[----:B------:R-:W-:Y:S01]  /*0430*/  LOP3.LUT R7, R7, 0xfffffffc, RZ, 0xc0, !PT ;  /* 0xfffffffc07077812 */ /* 0x000fe200078ec0ff */
[----:B------:R-:W-:Y:S01]  /*0440*/  VOTEU.ALL UP0, P0 ;  /* 0x00000000003f7886 */ /* 0x000fe20000000000 */
[----:B-1----:R-:W-:Y:S01]  /*0450*/  I2FP.F32.U32 R3, R4 ;  /* 0x0000000400037245 */ /* 0x002fe20000201000 */
[----:B------:R-:W-:Y:S01]  /*0460*/  ULDC UR4, c[0x0][0x154] ;  /* 0x0000550000047ab9 */ /* 0x000fe20000000800 */
[----:B------:R-:W-:Y:S01]  /*0470*/  VOTEU.ALL UP1, P0 ;  /* 0x00000000003f7886 */ /* 0x000fe20000020000 */
[----:B------:R-:W0:Y:S01]  /*0480*/  F2I.U32.TRUNC.NTZ R9, R9 ;  /* 0x0000000900097305 */ /* 0x000e22000020f000 */
[----:B------:R-:W-:Y:S01]  /*0490*/  IMAD.IADD R7, R0, 0x1, -R7 ;  /* 0x0000000100077824 */ /* 0x000fe200078e0a07 */
[----:B------:R-:W1:Y:S01]  /*04a0*/  @!UP0 S2UR UR7, SR_CgaCtaId ;  /* 0x00000000000789c3 */ /* 0x000e620000008800 */
[----:B------:R-:W-:Y:S01]  /*04b0*/  FMUL R12, R3, UR4 ;  /* 0x00000004030c7c20 */ /* 0x000fe20008400000 */
[----:B------:R-:W-:Y:S01]  /*04c0*/  UMOV UR4, 0x20 ;  /* 0x0000002000047882 */ /* 0x000fe20000000000 */
[----:B------:R-:W-:Y:S01]  /*04d0*/  IMAD R8, R8, 0x4, R7 ;  /* 0x0000000408087824 */ /* 0x000fe200078e0207 */
[----:B------:R-:W-:Y:S01]  /*04e0*/  @!UP0 UMOV UR6, 0x400 ;  /* 0x0000040000068882 */ /* 0x000fe20000000000 */
[----:B------:R-:W-:-:S04]  /*04f0*/  @!UP0 UIADD3 UR4, -UR4, 0x100000, URZ ;  /* 0x0010000004048890 */ /* 0x000fc8000fffe13f */
[----:B------:R-:W-:Y:S02]  /*0500*/  @!UP0 USHF.L.U32 UR5, UR4, 0xb, URZ ;  /* 0x0000000b04058899 */ /* 0x000fe4000800063f */
[----:B------:R-:W-:Y:S01]  /*0510*/  @!UP0 USHF.L.U32 UR4, UR4, 0x1, URZ ;  /* 0x0000000104048899 */ /* 0x000fe2000800063f */
[----:B---3--:R-:W-:Y:S01]  /*0520*/  ISETP.EQ.U32.AND P2, PT, R13, 0x1, PT ;  /* 0x000000010d00780c */ /* 0x008fe20003f42070 */
[----:B------:R-:W3:Y:S01]  /*0530*/  F2I.U32.TRUNC.NTZ R12, R12 ;  /* 0x0000000c000c7305 */ /* 0x000ee2000020f000 */
[----:B------:R-:W-:Y:S01]  /*0540*/  LEA.HI R0, R8, R8, RZ, 0x1 ;  /* 0x0000000808007211 */ /* 0x000fe200078f08ff */
[----:B------:R-:W5:Y:S03]  /*0550*/  LDC R7, c[0x0][0x148] ;  /* 0x00005200ff077b82 */ /* 0x000f660000000800 */
[----:B------:R-:W-:Y:S01]  /*0560*/  LOP3.LUT R11, R0, 0xfffffffe, RZ, 0xc0, !PT ;  /* 0xfffffffe000b7812 */ /* 0x000fe200078ec0ff */
[----:B0-----:R-:W-:Y:S01]  /*0570*/  IMAD.MOV R15, RZ, RZ, -R9 ;  /* 0x000000ffff0f7224 */ /* 0x001fe200078e0a09 */
[----:B------:R-:W-:-:S03]  /*0580*/  SHF.R.S32.HI R9, RZ, 0x1f, R2 ;  /* 0x0000001fff097819 */ /* 0x000fc60000011402 */
[----:B--2---:R-:W-:Y:S01]  /*0590*/  IMAD R3, R10, R15, UR8 ;  /* 0x000000080a037e24 */ /* 0x004fe2000f8e020f */
[----:B------:R-:W-:Y:S01]  /*05a0*/  LEA.HI R9, R9, R2, RZ, 0x2 ;  /* 0x0000000209097211 */ /* 0x000fe200078f10ff */
[C---:B------:R-:W-:Y:S02]  /*05b0*/  IMAD.IADD R0, R8.reuse, 0x1, -R11 ;  /* 0x0000000108007824 */ /* 0x040fe400078e0a0b */
[----:B------:R-:W-:Y:S01]  /*05c0*/  IMAD.SHL.U32 R11, R8, 0x4, RZ ;  /* 0x00000004080b7824 */ /* 0x000fe200078e00ff */
[----:B------:R-:W-:Y:S01]  /*05d0*/  LOP3.LUT R9, R9, 0xfffffffc, RZ, 0xc0, !PT ;  /* 0xfffffffc09097812 */ /* 0x000fe200078ec0ff */
[----:B---3--:R-:W-:Y:S01]  /*05e0*/  IMAD.MOV R24, RZ, RZ, -R12 ;  /* 0x000000ffff187224 */ /* 0x008fe200078e0a0c */
[----:B------:R-:W-:Y:S01]  /*05f0*/  ISETP.NE.AND P4, PT, R0, R3, PT ;  /* 0x000000030000720c */ /* 0x000fe20003f85270 */
[----:B-1----:R-:W-:Y:S01]  /*0600*/  @!UP0 ULEA UR6, UR7, UR6, 0x18 ;  /* 0x0000000607068291 */ /* 0x002fe2000f8ec03f */
[----:B------:R-:W-:Y:S01]  /*0610*/  LOP3.LUT R22, R8, 0xc, R11, 0x78, !PT ;  /* 0x0000000c08167812 */ /* 0x000fe200078e780b */
[----:B------:R-:W-:Y:S01]  /*0620*/  IMAD.IADD R0, R2, 0x1, -R9 ;  /* 0x0000000102007824 */ /* 0x000fe200078e0a09 */
[----:B------:R-:W-:Y:S01]  /*0630*/  VOTEU.ALL UP0, P0 ;  /* 0x00000000003f7886 */ /* 0x000fe20000000000 */
[----:B------:R-:W-:Y:S01]  /*0640*/  LOP3.LUT P0, RZ, R6, 0x7, RZ, 0xc0, !PT ;  /* 0x0000000706ff7812 */ /* 0x000fe2000780c0ff */
[----:B------:R-:W-:-:S02]  /*0650*/  VIADD R6, R5, 0xffffffff ;  /* 0xffffffff05067836 */ /* 0x000fc40000000000 */
[----:B------:R-:W-:Y:S01]  /*0660*/  ISETP.NE.AND P1, PT, R0, 0x3, PT ;  /* 0x000000030000780c */ /* 0x000fe20003f25270 */
[----:B-----5:R-:W-:Y:S01]  /*0670*/  IMAD R9, R7, R24, R4 ;  /* 0x0000001807097224 */ /* 0x020fe200078e0204 */
[----:B------:R-:W-:Y:S02]  /*0680*/  ISETP.LT.U32.AND P0, PT, R22, 0x2, !P0 ;  /* 0x000000021600780c */ /* 0x000fe40004701070 */
[----:B------:R-:W-:Y:S01]  /*0690*/  ISETP.EQ.OR P1, PT, R0, RZ, !P1 ;  /* 0x000000ff0000720c */ /* 0x000fe20004f22670 */
[----:B------:R-:W0:Y:S02]  /*06a0*/  FENCE.VIEW.ASYNC.S ;  /* 0x00000000000073c6 */ /* 0x000e240000000000 */
[----:B0-----:R0:W1:Y:S01]  /*06b0*/  @!UP0 SYNCS.EXCH.64 URZ, [UR6+0x30], UR4 ;  /* 0x00003004063f85b2 */ /* 0x0010620008000100 */
[----:B------:R-:W-:Y:S02]  /*06c0*/  @P4 LEA.HI R2, R22, R22, RZ, 0x1 ;  /* 0x0000001616024211 */ /* 0x000fe400078f08ff */
[----:B------:R-:W-:-:S02]  /*06d0*/  ISETP.EQ.AND P1, PT, R5, RZ, P1 ;  /* 0x000000ff0500720c */ /* 0x000fc40000f22270 */
[----:B------:R-:W-:Y:S02]  /*06e0*/  @P4 SHF.R.S32.HI R2, RZ, 0x1, R2 ;  /* 0x00000001ff024819 */ /* 0x000fe40000011402 */
[----:B------:R-:W-:Y:S02]  /*06f0*/  ISETP.GE.U32.AND P6, PT, R6, 0x2, PT ;  /* 0x000000020600780c */ /* 0x000fe40003fc6070 */
[----:B------:R-:W-:Y:S02]  /*0700*/  @P4 ISETP.NE.AND P5, PT, R2, R9, PT ;  /* 0x000000090200420c */ /* 0x000fe40003fa5270 */
[----:B------:R-:W-:Y:S02]  /*0710*/  SEL R2, RZ, 0x1, !P0 ;  /* 0x00000001ff027807 */ /* 0x000fe40004000000 */
[----:B------:R-:W-:Y:S02]  /*0720*/  @P4 SEL R23, RZ, 0x1, P5 ;  /* 0x00000001ff174807 */ /* 0x000fe40002800000 */
[----:B------:R-:W-:Y:S01]  /*0730*/  SEL R19, RZ, 0x1, !P1 ;  /* 0x00000001ff137807 */ /* 0x000fe20004800000 */
[----:B------:R0:W2:Y:S01]  /*0740*/  @!UP1 SYNCS.EXCH.64 URZ, [UR6+0x38], UR4 ;  /* 0x00003804063f95b2 */ /* 0x0000a20008000100 */
[----:B------:R-:W-:Y:S01]  /*0750*/  LOP3.LUT R23, R23, R2, RZ, 0xc0, !PT ;  /* 0x0000000217177212 */ /* 0x000fe200078ec0ff */
[----:B------:R-:W-:Y:S01]  /*0760*/  NOP ;  /* 0x0000000000007918 */ /* 0x000fe20000000000 */
[----:B------:R-:W-:Y:S01]  /*0770*/  SEL R19, R19, 0x2, P6 ;  /* 0x0000000213137807 */ /* 0x000fe20003000000 */
[----:B------:R-:W-:Y:S06]  /*0780*/  @!P2 BRA `(.L_x_3) ;  /* 0x000000000008a947 */ /* 0x000fec0003800000 */
[----:B-12-4-:R-:W-:Y:S01]  /*0790*/  UCGABAR_ARV ;  /* 0x00000000000079c7 */ /* 0x016fe20008000000 */
[----:B------:R-:W-:Y:S05]  /*07a0*/  BRA `(.L_x_4) ;  /* 0x0000000000047947 */ /* 0x000fea0003800000 */
.L_x_3:
[----:B-12-4-:R-:W-:Y:S01]  /*07b0*/  NOP ;  /* 0x0000000000007918 */ /* 0x016fe20000000000 */
.L_x_4:
[----:B------:R-:W1:Y:S01]  /*07c0*/  LDC R2, c[0x0][0x65c] ;  /* 0x00019700ff027b82 */ /* 0x000e620000000800 */
[----:B------:R-:W-:Y:S02]  /*07d0*/  IMAD.U32 R8, RZ, RZ, UR8 ;  /* 0x00000008ff087e24 */ /* 0x000fe4000f8e00ff */
[----:B------:R-:W-:Y:S01]  /*07e0*/  IMAD.MOV.U32 R9, RZ, RZ, RZ ;  /* 0x000000ffff097224 */ /* 0x000fe200078e00ff */
[----:B-1----:R-:W-:-:S04]  /*07f0*/  ISETP.NE.AND P1, PT, R2, 0x1, PT ;  /* 0x000000010200780c */ /* 0x002fc80003f25270 */
[----:B------:R-:W-:-:S09]  /*0800*/  P2R R5, PR, RZ, 0x2 ;  /* 0x00000002ff057803 */ /* 0x000fd20000000000 */
[----:B------:R-:W1:Y:S01]  /*0810*/  @P1 LDC R17, c[0x0][0x10] ;  /* 0x00000400ff111b82 */ /* 0x000e620000000800 */
[----:B------:R-:W-:Y:S02]  /*0820*/  @P1 IMAD.MOV.U32 R5, RZ, RZ, RZ ;  /* 0x000000ffff051224 */ /* 0x000fe400078e00ff */
[----:B------:R-:W-:-:S05]  /*0830*/  @P1 IMAD.MOV.U32 R13, RZ, RZ, RZ ;  /* 0x000000ffff0d1224 */ /* 0x000fca00078e00ff */
[----:B------:R-:W2:Y:S01]  /*0840*/  @!P1 LDC R11, c[0x0][0xc] ;  /* 0x00000300ff0b9b82 */ /* 0x000ea20000000800 */
[----:B-1----:R-:W-:-:S04]  /*0850*/  @P1 IMAD.WIDE.U32 R16, R17, UR8, R4 ;  /* 0x0000000811101c25 */ /* 0x002fc8000f8e0004 */
[----:B------:R-:W-:Y:S02]  /*0860*/  @P1 IMAD.IADD R17, R17, 0x1, R13 ;  /* 0x0000000111111824 */ /* 0x000fe400078e020d */
[----:B--2---:R-:W-:-:S04]  /*0870*/  @!P1 IMAD.WIDE.U32 R8, R4, R11, R8 ;  /* 0x0000000b04089225 */ /* 0x004fc800078e0008 */
[----:B------:R-:W-:Y:S02]  /*0880*/  @!P1 IMAD.MOV.U32 R16, RZ, RZ, R8 ;  /* 0x000000ffff109224 */ /* 0x000fe400078e0008 */
[----:B------:R-:W-:Y:S01]  /*0890*/  @!P1 IMAD.MOV.U32 R17, RZ, RZ, R9 ;  /* 0x000000ffff119224 */ /* 0x000fe200078e0009 */
[----:B------:R-:W-:Y:S06]  /*08a0*/  @!P2 BRA `(.L_x_5) ;  /* 0x00000000000ca947 */ /* 0x000fec0003800000 */
[----:B------:R-:W-:Y:S01]  /*08b0*/  UCGABAR_WAIT ;  /* 0x0000000000007dc7 */ /* 0x000fe20008000000 */
[----:B------:R-:W-:Y:S01]  /*08c0*/  CCTL.IVALL ;  /* 0x00000000ff00798f */ /* 0x000fe20002000000 */
[----:B------:R-:W-:Y:S05]  /*08d0*/  BRA `(.L_x_6) ;  /* 0x0000000000047947 */ /* 0x000fea0003800000 */
.L_x_5:
[----:B------:R-:W-:Y:S06]  /*08e0*/  BAR.SYNC.DEFER_BLOCKING 0x0 ;  /* 0x0000000000007b1d */ /* 0x000fec0000010000 */
.L_x_6:
[----:B------:R-:W-:Y:S05]  /*08f0*/  @!P3 BRA `(.L_x_7) ;  /* 0x000000a80078b947 */ /* 0x000fea0003800000 */
[----:B------:R-:W-:-:S13]  /*0900*/  ISETP.GT.U32.AND P0, PT, R6, 0x1, PT ;  /* 0x000000010600780c */ /* 0x000fda0003f04070 */
[----:B0-----:R-:W-:Y:S05]  /*0910*/  @P0 EXIT ;  /* 0x000000000000094d */ /* 0x001fea0003800000 */
[----:B------:R-:W-:Y:S01]  /*0920*/  ULDC.64 UR4, c[0x0][0x650] ;  /* 0x0001940000047ab9 */ /* 0x000fe20000000a00 */
[----:B------:R-:W-:Y:S01]  /*0930*/  PRMT R0, RZ, 0x7610, R0 ;  /* 0x00007610ff007816 */ /* 0x000fe20000000000 */
[----:B------:R-:W-:Y:S01]  /*0940*/  IMAD.MOV.U32 R113, RZ, RZ, -0x1 ;  /* 0xffffffffff717424 */ /* 0x000fe200078e00ff */
[----:B------:R-:W-:Y:S01]  /*0950*/  ISETP.GE.U32.AND P0, PT, R16, UR4, PT ;  /* 0x0000000410007c0c */ /* 0x000fe2000bf06070 */
[----:B------:R-:W-:Y:S02]  /*0960*/  IMAD.MOV.U32 R117, RZ, RZ, -0x1 ;  /* 0xffffffffff757424 */ /* 0x000fe400078e00ff */
[----:B------:R-:W-:Y:S01]  /*0970*/  IMAD.MOV.U32 R112, RZ, RZ, -0x1 ;  /* 0xffffffffff707424 */ /* 0x000fe200078e00ff */
[----:B------:R-:W-:-:S13]  /*0980*/  ISETP.GE.U32.AND.EX P0, PT, R17, UR5, PT, P0 ;  /* 0x0000000511007c0c */ /* 0x000fda000bf06100 */
[----:B------:R-:W-:Y:S05]  /*0990*/  @P0 BRA `(.L_x_8) ;  /* 0x0000000400280947 */ /* 0x000fea0003800000 */
[----:B------:R-:W0:Y:S01]  /*09a0*/  LDC.64 R20, c[0x0][0x628] ;  /* 0x00018a00ff147b82 */ /* 0x000e220000000a00 */
[----:B------:R-:W-:Y:S02]  /*09b0*/  IMAD.MOV.U32 R8, RZ, RZ, R16 ;  /* 0x000000ffff087224 */ /* 0x000fe400078e0010 */
[----:B------:R-:W-:-:S05]  /*09c0*/  IMAD.MOV.U32 R9, RZ, RZ, R17 ;  /* 0x000000ffff097224 */ /* 0x000fca00078e0011 */
[----:B------:R-:W1:Y:S08]  /*09d0*/  LDC R0, c[0x0][0x630] ;  /* 0x00018c00ff007b82 */ /* 0x000e700000000800 */
[----:B------:R-:W2:Y:S01]  /*09e0*/  LDC.64 R26, c[0x0][0x620] ;  /* 0x00018800ff1a7b82 */ /* 0x000ea20000000a00 */
[----:B0-----:R-:W-:-:S04]  /*09f0*/  ISETP.NE.U32.AND P0, PT, R20, RZ, PT ;  /* 0x000000ff1400720c */ /* 0x001fc80003f05070 */
[----:B------:R-:W-:-:S13]  /*0a00*/  ISETP.NE.AND.EX P0, PT, R21, RZ, PT, P0 ;  /* 0x000000ff1500720c */ /* 0x000fda0003f05300 */
[----:B-12---:R-:W-:Y:S05]  /*0a10*/  @!P0 BRA `(.L_x_9) ;  /* 0x0000000000288947 */ /* 0x006fea0003800000 */
[----:B------:R-:W0:Y:S02]  /*0a20*/  LDC R13, c[0x0][0x634] ;  /* 0x00018d00ff0d7b82 */ /* 0x000e240000000800 */
[----:B0-----:R-:W-:-:S05]  /*0a30*/  IADD3 R13, P0, R16, R13, RZ ;  /* 0x0000000d100d7210 */ /* 0x001fca0007f1e0ff */
[----:B------:R-:W-:-:S04]  /*0a40*/  IMAD.X R15, RZ, RZ, R17, P0 ;  /* 0x000000ffff0f7224 */ /* 0x000fc800000e0611 */
[----:B------:R-:W-:-:S04]  /*0a50*/  IMAD.WIDE.U32 R8, R15, R20, RZ ;  /* 0x000000140f087225 */ /* 0x000fc800078e00ff */
[----:B------:R-:W-:-:S04]  /*0a60*/  IMAD.WIDE.U32 R10, P0, R13, R21, R8 ;  /* 0x000000150d0a7225 */ /* 0x000fc80007800008 */
[----:B------:R-:W-:-:S04]  /*0a70*/  IMAD.WIDE.U32 R8, R13, R20, RZ ;  /* 0x000000140d087225 */ /* 0x000fc800078e00ff */
[----:B------:R-:W-:Y:S01]  /*0a80*/  IMAD.X R13, RZ, RZ, RZ, P0 ;  /* 0x000000ffff0d7224 */ /* 0x000fe200000e06ff */
[----:B------:R-:W-:Y:S01]  /*0a90*/  IADD3 RZ, P0, R9, R10, RZ ;  /* 0x0000000a09ff7210 */ /* 0x000fe20007f1e0ff */
[----:B------:R-:W-:-:S04]  /*0aa0*/  IMAD.MOV.U32 R12, RZ, RZ, R11 ;  /* 0x000000ffff0c7224 */ /* 0x000fc800078e000b */
[----:B------:R-:W-:-:S08]  /*0ab0*/  IMAD.WIDE.U32.X R8, R15, R21, R12, P0 ;  /* 0x000000150f087225 */ /* 0x000fd000000e040c */
.L_x_9:
[----:B------:R-:W0:Y:S01]  /*0ac0*/  LDC.64 R20, c[0x0][0x640] ;  /* 0x00019000ff147b82 */ /* 0x000e220000000a00 */
[--C-:B------:R-:W-:Y:S01]  /*0ad0*/  SHF.R.U64 R112, R8, R0, R9.reuse ;  /* 0x0000000008707219 */ /* 0x100fe20000001209 */
[----:B------:R-:W-:Y:S01]  /*0ae0*/  IMAD R28, R7, R24, R4 ;  /* 0x00000018071c7224 */ /* 0x000fe200078e0204 */
[----:B------:R-:W-:Y:S01]  /*0af0*/  SHF.R.U32.HI R0, RZ, R0, R9 ;  /* 0x00000000ff007219 */ /* 0x000fe20000011609 */
[----:B------:R-:W-:Y:S01]  /*0b00*/  IMAD.MOV.U32 R25, RZ, RZ, 0x1 ;  /* 0x00000001ff197424 */ /* 0x000fe200078e00ff */
[----:B------:R-:W-:-:S03]  /*0b10*/  IADD3 R5, P0, RZ, -R112, RZ ;  /* 0x80000070ff057210 */ /* 0x000fc60007f1e0ff */
[----:B------:R-:W1:Y:S02]  /*0b20*/  LDC R6, c[0x0][0x618] ;  /* 0x00018600ff067b82 */ /* 0x000e640000000800 */
[----:B------:R-:W-:-:S04]  /*0b30*/  IMAD.X R9, RZ, RZ, ~R0, P0 ;  /* 0x000000ffff097224 */ /* 0x000fc800000e0e00 */
[-C--:B------:R-:W-:Y:S02]  /*0b40*/  IMAD R0, R9, R26.reuse, RZ ;  /* 0x0000001a09007224 */ /* 0x080fe400078e02ff */
[----:B------:R-:W2:Y:S01]  /*0b50*/  LDC R11, c[0x0][0x608] ;  /* 0x00018200ff0b7b82 */ /* 0x000ea20000000800 */
[----:B------:R-:W-:-:S04]  /*0b60*/  IMAD.WIDE.U32 R8, R5, R26, R16 ;  /* 0x0000001a05087225 */ /* 0x000fc800078e0010 */
[----:B------:R-:W-:-:S03]  /*0b70*/  IMAD R5, R5, R27, R0 ;  /* 0x0000001b05057224 */ /* 0x000fc600078e0200 */
[----:B------:R-:W3:Y:S01]  /*0b80*/  LDC R12, c[0x0][0x658] ;  /* 0x00019600ff0c7b82 */ /* 0x000ee20000000800 */
[----:B0-----:R-:W-:Y:S01]  /*0b90*/  ISETP.NE.U32.AND P0, PT, R20, RZ, PT ;  /* 0x000000ff1400720c */ /* 0x001fe20003f05070 */
[----:B------:R-:W-:Y:S02]  /*0ba0*/  IMAD.IADD R5, R9, 0x1, R5 ;  /* 0x0000000109057824 */ /* 0x000fe400078e0205 */
[----:B------:R-:W-:Y:S01]  /*0bb0*/  IMAD.MOV.U32 R9, RZ, RZ, -0x1 ;  /* 0xffffffffff097424 */ /* 0x000fe200078e00ff */
[----:B------:R-:W-:-:S03]  /*0bc0*/  ISETP.NE.AND.EX P0, PT, R21, RZ, PT, P0 ;  /* 0x000000ff1500720c */ /* 0x000fc60003f05300 */
[----:B------:R-:W0:Y:S01]  /*0bd0*/  LDC R15, c[0x0][0x600] ;  /* 0x00018000ff0f7b82 */ /* 0x000e220000000800 */
[-CC-:B-1----:R-:W-:Y:S02]  /*0be0*/  SHF.R.U64 R13, R8, R6.reuse, R5.reuse ;  /* 0x00000006080d7219 */ /* 0x182fe40000001205 */
[----:B------:R-:W-:-:S05]  /*0bf0*/  SHF.R.U32.HI R0, RZ, R6, R5 ;  /* 0x00000006ff007219 */ /* 0x000fca0000011605 */
[----:B------:R-:W1:Y:S01]  /*0c00*/  LDC R14, c[0x0][0x648] ;  /* 0x00019200ff0e7b82 */ /* 0x000e620000000800 */
[-CC-:B--2---:R-:W-:Y:S02]  /*0c10*/  SHF.R.U64 R29, R13, R11.reuse, R0.reuse ;  /* 0x0000000b0d1d7219 */ /* 0x184fe40000001200 */
[----:B------:R-:W-:-:S05]  /*0c20*/  SHF.R.U32.HI R5, RZ, R11, R0 ;  /* 0x0000000bff057219 */ /* 0x000fca0000011600 */
[----:B------:R-:W2:Y:S01]  /*0c30*/  LDC R26, c[0x0][0x638] ;  /* 0x00018e00ff1a7b82 */ /* 0x000ea20000000800 */
[-CC-:B---3--:R-:W-:Y:S02]  /*0c40*/  SHF.R.U64 R24, R29, R12.reuse, R5.reuse ;  /* 0x0000000c1d187219 */ /* 0x188fe40000001205 */
[-C--:B------:R-:W-:Y:S02]  /*0c50*/  SHF.L.U32 R0, R9, R12.reuse, RZ ;  /* 0x0000000c09007219 */ /* 0x080fe400000006ff */
[----:B------:R-:W-:Y:S01]  /*0c60*/  SHF.R.U32.HI R5, RZ, R12, R5 ;  /* 0x0000000cff057219 */ /* 0x000fe20000011605 */
[----:B------:R-:W-:Y:S01]  /*0c70*/  IMAD.MOV.U32 R4, RZ, RZ, R24 ;  /* 0x000000ffff047224 */ /* 0x000fe200078e0018 */
[----:B------:R-:W-:Y:S01]  /*0c80*/  LOP3.LUT R10, RZ, R0, RZ, 0x33, !PT ;  /* 0x00000000ff0a7212 */ /* 0x000fe200078e33ff */
[----:B------:R-:W3:Y:S01]  /*0c90*/  LDC R27, c[0x0][0x610] ;  /* 0x00018400ff1b7b82 */ /* 0x000ee20000000800 */
[----:B------:R-:W-:Y:S05]  /*0ca0*/  @!P0 BRA `(.L_x_10) ;  /* 0x0000000000288947 */ /* 0x000fea0003800000 */
[----:B------:R-:W4:Y:S02]  /*0cb0*/  LDC R9, c[0x0][0x64c] ;  /* 0x00019300ff097b82 */ /* 0x000f240000000800 */
[----:B----4-:R-:W-:-:S05]  /*0cc0*/  IADD3 R9, P0, R24, R9, RZ ;  /* 0x0000000918097210 */ /* 0x010fca0007f1e0ff */
        /* <DEDUP_REMOVED lines=8> */
.L_x_10:
[----:B-1----:R-:W-:Y:S01]  /*0d50*/  SHF.R.U64 R4, R4, R14, R5 ;  /* 0x0000000e04047219 */ /* 0x002fe20000001205 */
[----:B0-----:R-:W-:Y:S01]  /*0d60*/  VIADD R6, R15, 0xffffffff ;  /* 0xffffffff0f067836 */ /* 0x001fe20000000000 */
[----:B------:R-:W-:Y:S02]  /*0d70*/  SHF.L.U32 R0, R25, R12, RZ ;  /* 0x0000000c19007219 */ /* 0x000fe400000006ff */
[----:B------:R-:W-:Y:S01]  /*0d80*/  LOP3.LUT R5, R29, R10, RZ, 0xc0, !PT ;  /* 0x0000000a1d057212 */ /* 0x000fe200078ec0ff */
[----:B------:R-:W-:Y:S01]  /*0d90*/  IMAD.MOV R7, RZ, RZ, -R4 ;  /* 0x000000ffff077224 */ /* 0x000fe200078e0a04 */
[----:B------:R-:W-:Y:S02]  /*0da0*/  SEL R3, R3, R28, !P1 ;  /* 0x0000001c03037207 */ /* 0x000fe40004800000 */
[----:B------:R-:W-:Y:S01]  /*0db0*/  LOP3.LUT R6, R13, R6, RZ, 0xc0, !PT ;  /* 0x000000060d067212 */ /* 0x000fe200078ec0ff */
[----:B------:R-:W-:Y:S02]  /*0dc0*/  IMAD R4, R0, R4, R5 ;  /* 0x0000000400047224 */ /* 0x000fe400078e0205 */
[----:B--2---:R-:W-:-:S02]  /*0dd0*/  IMAD R0, R7, R26, R24 ;  /* 0x0000001a07007224 */ /* 0x004fc400078e0218 */
[----:B---3--:R-:W-:Y:S02]  /*0de0*/  IMAD R3, R4, R27, R3 ;  /* 0x0000001b04037224 */ /* 0x008fe400078e0203 */
[----:B------:R-:W-:Y:S02]  /*0df0*/  IMAD.MOV.U32 R5, RZ, RZ, 0x1 ;  /* 0x00000001ff057424 */ /* 0x000fe400078e00ff */
[----:B------:R-:W-:-:S03]  /*0e00*/  IMAD R4, R0, R15, R6 ;  /* 0x0000000f00047224 */ /* 0x000fc600078e0206 */
[----:B------:R-:W-:Y:S02]  /*0e10*/  PRMT R0, R5, 0x7610, R0 ;  /* 0x0000761005007816 */ /* 0x000fe40000000000 */
[----:B------:R-:W-:Y:S02]  /*0e20*/  SEL R117, R4, R3, !P1 ;  /* 0x0000000304757207 */ /* 0x000fe40004800000 */
[----:B------:R-:W-:-:S07]  /*0e30*/  SEL R113, R3, R4, !P1 ;  /* 0x0000000403717207 */ /* 0x000fce0004800000 */
.L_x_8:
[----:B------:R-:W-:-:S08]  /*0e40*/  NOP ;  /* 0x0000000000007918 */ /* 0x000fd00000000000 */
[----:B------:R-:W0:Y:S02]  /*0e50*/  USETMAXREG.TRY_ALLOC.CTAPOOL UP0, 0xe8 ;  /* 0x000000e8000079c8 */ /* 0x000e240008000600 */
[----:B0-----:R-:W-:-:S13]  /*0e60*/  PLOP3.LUT P0, PT, PT, PT, UP0, 0x80, 0x0 ;  /* 0x000000000000781c */ /* 0x001fda0003f0f008 */
[----:B------:R-:W-:Y:S05]  /*0e70*/  @!P0 BRA `(.L_x_8) ;  /* 0xfffffffc00f08947 */ /* 0x000fea000383ffff */
[----:B------:R-:W-:Y:S01]  /*0e80*/  ULDC.64 UR4, c[0x0][0x598] ;  /* 0x0001660000047ab9 */ /* 0x000fe20000000a00 */
[----:B------:R-:W-:Y:S01]  /*0e90*/  ULDC.64 UR46, c[0x0][0x208] ;  /* 0x00008200002e7ab9 */ /* 0x000fe20000000a00 */
[----:B------:R-:W-:-:S04]  /*0ea0*/  ISETP.NE.U32.AND P0, PT, RZ, UR4, PT ;  /* 0x00000004ff007c0c */ /* 0x000fc8000bf05070 */
[----:B------:R-:W-:-:S13]  /*0eb0*/  ISETP.NE.AND.EX P0, PT, RZ, UR5, PT, P0 ;  /* 0x00000005ff007c0c */ /* 0x000fda000bf05300 */
[----:B------:R-:W-:Y:S05]  /*0ec0*/  @!P0 BRA `(.L_x_11) ;  /* 0x00000000001c8947 */ /* 0x000fea0003800000 */
[----:B------:R-:W0:Y:S02]  /*0ed0*/  LDC.64 R4, c[0x0][0x598] ;  /* 0x00016600ff047b82 */ /* 0x000e240000000a00 */
[----:B0-----:R-:W2:Y:S02]  /*0ee0*/  LDG.E.64 R4, desc[UR46][R4.64] ;  /* 0x0000002e04047981 */ /* 0x001ea4000c1e1b00 */
[----:B--2---:R-:W-:-:S04]  /*0ef0*/  ISETP.NE.U32.AND P0, PT, R4, RZ, PT ;  /* 0x000000ff0400720c */ /* 0x004fc80003f05070 */
[----:B------:R-:W-:-:S13]  /*0f00*/  ISETP.NE.AND.EX P0, PT, R5, RZ, PT, P0 ;  /* 0x000000ff0500720c */ /* 0x000fda0003f05300 */
[----:B------:R-:W-:Y:S05]  /*0f10*/  @!P0 BRA `(.L_x_11) ;  /* 0x0000000000088947 */ /* 0x000fea0003800000 */
[----:B------:R0:W5:Y:S01]  /*0f20*/  LD.E R114, desc[UR46][R4.64] ;  /* 0x0000002e04727980 */ /* 0x000162000c101900 */
[----:B------:R-:W-:Y:S05]  /*0f30*/  BRA `(.L_x_12) ;  /* 0x0000000000247947 */ /* 0x000fea0003800000 */
.L_x_11:
[----:B------:R-:W-:Y:S02]  /*0f40*/  ULDC.64 UR4, c[0x0][0x588] ;  /* 0x0001620000047ab9 */ /* 0x000fe40000000a00 */
[----:B------:R-:W-:-:S04]  /*0f50*/  ISETP.NE.U32.AND P0, PT, RZ, UR4, PT ;  /* 0x00000004ff007c0c */ /* 0x000fc8000bf05070 */
[----:B------:R-:W-:-:S13]  /*0f60*/  ISETP.NE.AND.EX P0, PT, RZ, UR5, PT, P0 ;  /* 0x00000005ff007c0c */ /* 0x000fda000bf05300 */
[----:B------:R-:W-:Y:S05]  /*0f70*/  @!P0 BRA `(.L_x_13) ;  /* 0x00000000000c8947 */ /* 0x000fea0003800000 */
[----:B------:R-:W0:Y:S02]  /*0f80*/  LDC.64 R114, c[0x0][0x588] ;  /* 0x00016200ff727b82 */ /* 0x000e240000000a00 */
[----:B0-----:R1:W5:Y:S01]  /*0f90*/  LDG.E R114, desc[UR46][R114.64] ;  /* 0x0000002e72727981 */ /* 0x001362000c1e1900 */
[----:B------:R-:W-:Y:S05]  /*0fa0*/  BRA `(.L_x_12) ;  /* 0x0000000000087947 */ /* 0x000fea0003800000 */
.L_x_13:
[----:B------:R-:W-:Y:S02]  /*0fb0*/  ULDC UR4, c[0x0][0x580] ;  /* 0x0001600000047ab9 */ /* 0x000fe40000000800 */
[----:B------:R-:W-:-:S07]  /*0fc0*/  IMAD.U32 R114, RZ, RZ, UR4 ;  /* 0x00000004ff727e24 */ /* 0x000fce000f8e00ff */
.L_x_12:
[----:B------:R-:W-:Y:S02]  /*0fd0*/  ULDC.64 UR4, c[0x0][0x5a0] ;  /* 0x0001680000047ab9 */ /* 0x000fe40000000a00 */
[----:B------:R-:W-:-:S04]  /*0fe0*/  ISETP.NE.U32.AND P0, PT, RZ, UR4, PT ;  /* 0x00000004ff007c0c */ /* 0x000fc8000bf05070 */
[----:B------:R-:W-:-:S13]  /*0ff0*/  ISETP.NE.AND.EX P0, PT, RZ, UR5, PT, P0 ;  /* 0x00000005ff007c0c */ /* 0x000fda000bf05300 */
[----:B------:R-:W-:Y:S05]  /*1000*/  @!P0 BRA `(.L_x_14) ;  /* 0x00000000001c8947 */ /* 0x000fea0003800000 */
[----:B0-----:R-:W0:Y:S02]  /*1010*/  LDC.64 R4, c[0x0][0x5a0] ;  /* 0x00016800ff047b82 */ /* 0x001e240000000a00 */
[----:B0-----:R-:W2:Y:S02]  /*1020*/  LDG.E.64 R4, desc[UR46][R4.64] ;  /* 0x0000002e04047981 */ /* 0x001ea4000c1e1b00 */
[----:B--2---:R-:W-:-:S04]  /*1030*/  ISETP.NE.U32.AND P0, PT, R4, RZ, PT ;  /* 0x000000ff0400720c */ /* 0x004fc80003f05070 */
[----:B------:R-:W-:-:S13]  /*1040*/  ISETP.NE.AND.EX P0, PT, R5, RZ, PT, P0 ;  /* 0x000000ff0500720c */ /* 0x000fda0003f05300 */
[----:B------:R-:W-:Y:S05]  /*1050*/  @!P0 BRA `(.L_x_14) ;  /* 0x0000000000088947 */ /* 0x000fea0003800000 */
[----:B-1----:R0:W5:Y:S01]  /*1060*/  LD.E R115, desc[UR46][R4.64] ;  /* 0x0000002e04737980 */ /* 0x002162000c101900 */
[----:B------:R-:W-:Y:S05]  /*1070*/  BRA `(.L_x_15) ;  /* 0x0000000000247947 */ /* 0x000fea0003800000 */
.L_x_14:
[----:B------:R-:W-:Y:S02]  /*1080*/  ULDC.64 UR4, c[0x0][0x590] ;  /* 0x0001640000047ab9 */ /* 0x000fe40000000a00 */
[----:B------:R-:W-:-:S04]  /*1090*/  ISETP.NE.U32.AND P0, PT, RZ, UR4, PT ;  /* 0x00000004ff007c0c */ /* 0x000fc8000bf05070 */
[----:B------:R-:W-:-:S13]  /*10a0*/  ISETP.NE.AND.EX P0, PT, RZ, UR5, PT, P0 ;  /* 0x00000005ff007c0c */ /* 0x000fda000bf05300 */
[----:B------:R-:W-:Y:S05]  /*10b0*/  @!P0 BRA `(.L_x_16) ;  /* 0x00000000000c8947 */ /* 0x000fea0003800000 */
[----:B0-----:R-:W1:Y:S02]  /*10c0*/  LDC.64 R4, c[0x0][0x590] ;  /* 0x00016400ff047b82 */ /* 0x001e640000000a00 */
[----:B-1----:R1:W5:Y:S01]  /*10d0*/  LDG.E R115, desc[UR46][R4.64] ;  /* 0x0000002e04737981 */ /* 0x002362000c1e1900 */
[----:B------:R-:W-:Y:S05]  /*10e0*/  BRA `(.L_x_15) ;  /* 0x0000000000087947 */ /* 0x000fea0003800000 */
.L_x_16:
[----:B------:R-:W-:Y:S02]  /*10f0*/  ULDC UR4, c[0x0][0x584] ;  /* 0x0001610000047ab9 */ /* 0x000fe40000000800 */
[----:B-1----:R-:W-:-:S07]  /*1100*/  IMAD.U32 R115, RZ, RZ, UR4 ;  /* 0x00000004ff737e24 */ /* 0x002fce000f8e00ff */
.L_x_15:
[----:B------:R-:W-:-:S13]  /*1110*/  LOP3.LUT P0, RZ, R0, 0xff, RZ, 0xc0, !PT ;  /* 0x000000ff00ff7812 */ /* 0x000fda000780c0ff */
[----:B------:R-:W-:Y:S05]  /*1120*/  @!P0 EXIT ;  /* 0x000000000000894d */ /* 0x000fea0003800000 */
[----:B------:R-:W-:Y:S01]  /*1130*/  ULDC UR4, c[0x0][0x28c] ;  /* 0x0000a30000047ab9 */ /* 0x000fe20000000800 */
[----:B------:R-:W-:Y:S01]  /*1140*/  UMOV UR36, URZ ;  /* 0x0000003f00247c82 */ /* 0x000fe20008000000 */
[----:B------:R-:W-:Y:S01]  /*1150*/  UIADD3 UR4, UR4, 0xff, URZ ;  /* 0x000000ff04047890 */ /* 0x000fe2000fffe03f */
[----:B------:R-:W-:-:S03]  /*1160*/  UMOV UR37, URZ ;  /* 0x0000003f00257c82 */ /* 0x000fc60008000000 */
[----:B------:R-:W-:-:S04]  /*1170*/  USHF.R.S32.HI UR5, URZ, 0x1f, UR4 ;  /* 0x0000001f3f057899 */ /* 0x000fc80008011404 */
[----:B------:R-:W-:-:S04]  /*1180*/  ULEA.HI UR5, UR5, UR4, URZ, 0x8 ;  /* 0x0000000405057291 */ /* 0x000fc8000f8f403f */
[----:B------:R-:W-:-:S12]  /*1190*/  USHF.R.S32.HI UR38, URZ, 0x8, UR5 ;  /* 0x000000083f267899 */ /* 0x000fd80008011405 */
.L_x_214:
[----:B------:R-:W-:Y:S01]  /*11a0*/  LOP3.LUT R0, R18, 0x80, RZ, 0xc0, !PT ;  /* 0x0000008012007812 */ /* 0x000fe200078ec0ff */
[----:B------:R-:W2:Y:S01]  /*11b0*/  S2UR UR7, SR_CgaCtaId ;  /* 0x00000000000779c3 */ /* 0x000ea20000008800 */
[----:B------:R-:W-:Y:S02]  /*11c0*/  UMOV UR6, 0x400 ;  /* 0x0000040000067882 */ /* 0x000fe40000000000 */
[----:B------:R-:W-:-:S06]  /*11d0*/  SHF.R.U32.HI R0, RZ, 0x7, R0 ;  /* 0x00000007ff007819 */ /* 0x000fcc0000011600 */
[----:B---3--:R-:W3:Y:S01]  /*11e0*/  SHFL.IDX PT, R0, R0, RZ, 0x1f ;  /* 0x00001fff00007589 */ /* 0x008ee200000e0000 */
[----:B--2---:R-:W-:Y:S01]  /*11f0*/  ULEA UR6, UR7, UR6, 0x18 ;  /* 0x0000000607067291 */ /* 0x004fe2000f8ec03f */
[----:B---3--:R-:W-:-:S13]  /*1200*/  R2UR UR4, R0 ;  /* 0x00000000000472ca */ /* 0x008fda00000e0000 */
[----:B------:R-:W-:-:S04]  /*1210*/  ULEA.HI UR5, UR4, UR4, URZ, 0x1 ;  /* 0x0000000404057291 */ /* 0x000fc8000f8f083f */
[----:B------:R-:W-:-:S04]  /*1220*/  ULOP3.LUT UR5, UR5, 0x7fffe, URZ, 0xc0, !UPT ;  /* 0x0007fffe05057892 */ /* 0x000fc8000f8ec03f */
[----:B------:R-:W-:-:S03]  /*1230*/  UIADD3 UR5, UR4, -UR5, URZ ;  /* 0x8000000504057290 */ /* 0x000fc6000fffe03f */
[----:B------:R-:W-:Y:S01]  /*1240*/  ULDC UR4, c[0x0][0x28c] ;  /* 0x0000a30000047ab9 */ /* 0x000fe20000000800 */
[----:B------:R-:W-:Y:S01]  /*1250*/  ULEA UR5, UR5, UR6, 0xd ;  /* 0x0000000605057291 */ /* 0x000fe2000f8e683f */
[----:B------:R-:W-:-:S03]  /*1260*/  ISETP.LT.AND P0, PT, RZ, UR4, PT ;  /* 0x00000004ff007c0c */ /* 0x000fc6000bf01270 */
[----:B------:R-:W-:-:S04]  /*1270*/  UIADD3 UR5, UR5, 0x100, URZ ;  /* 0x0000010005057890 */ /* 0x000fc8000fffe03f */
[----:B------:R-:W-:-:S04]  /*1280*/  USHF.R.U32.HI UR5, URZ, 0x4, UR5 ;  /* 0x000000043f057899 */ /* 0x000fc80008011605 */
[----:B------:R-:W-:Y:S02]  /*1290*/  ULOP3.LUT UR39, UR5, 0x3fff, URZ, 0xc0, !UPT ;  /* 0x00003fff05277892 */ /* 0x000fe4000f8ec03f */
[----:B-1--4-:R-:W-:Y:S10]  /*12a0*/  @P0 BRA `(.L_x_17) ;  /* 0x0000000000400947 */ /* 0x012ff40003800000 */
[----:B------:R-:W-:Y:S01]  /*12b0*/  MOV R0, 0x0 ;  /* 0x0000000000007802 */ /* 0x000fe20000000f00 */
[----:B------:R-:W-:Y:S01]  /*12c0*/  ULDC.64 UR4, c[0x4][0x68] ;  /* 0x01001a0000047ab9 */ /* 0x000fe20000000a00 */
[----:B------:R-:W-:Y:S01]  /*12d0*/  ULDC.64 UR6, c[0x4][0x8] ;  /* 0x0100020000067ab9 */ /* 0x000fe20000000a00 */
[----:B01----:R-:W-:Y:S01]  /*12e0*/  IMAD.U32 R4, RZ, RZ, UR4 ;  /* 0x00000004ff047e24 */ /* 0x003fe2000f8e00ff */
[----:B------:R0:W1:Y:S01]  /*12f0*/  LDC.64 R14, c[0x4][R0] ;  /* 0x01000000000e7b82 */ /* 0x0000620000000a00 */
[----:B------:R-:W-:Y:S01]  /*1300*/  IMAD.U32 R5, RZ, RZ, UR5 ;  /* 0x00000005ff057e24 */ /* 0x000fe2000f8e00ff */
[----:B------:R-:W-:Y:S01]  /*1310*/  ULDC.64 UR4, c[0x4][0x70] ;  /* 0x01001c0000047ab9 */ /* 0x000fe20000000a00 */
[----:B------:R-:W-:Y:S02]  /*1320*/  IMAD.U32 R10, RZ, RZ, UR6 ;  /* 0x00000006ff0a7e24 */ /* 0x000fe4000f8e00ff */
[----:B------:R-:W-:Y:S02]  /*1330*/  IMAD.U32 R6, RZ, RZ, UR4 ;  /* 0x00000004ff067e24 */ /* 0x000fe4000f8e00ff */
[----:B------:R-:W-:-:S02]  /*1340*/  IMAD.U32 R7, RZ, RZ, UR5 ;  /* 0x00000005ff077e24 */ /* 0x000fc4000f8e00ff */
[----:B------:R-:W-:Y:S02]  /*1350*/  IMAD.U32 R11, RZ, RZ, UR7 ;  /* 0x00000007ff0b7e24 */ /* 0x000fe4000f8e00ff */
[----:B------:R-:W-:Y:S02]  /*1360*/  IMAD.MOV.U32 R8, RZ, RZ, 0x1e1 ;  /* 0x000001e1ff087424 */ /* 0x000fe400078e00ff */
[----:B------:R-:W-:Y:S02]  /*1370*/  IMAD.MOV.U32 R12, RZ, RZ, 0x1 ;  /* 0x00000001ff0c7424 */ /* 0x000fe400078e00ff */
[----:B0-----:R-:W-:-:S07]  /*1380*/  IMAD.MOV.U32 R13, RZ, RZ, RZ ;  /* 0x000000ffff0d7224 */ /* 0x001fce00078e00ff */
[----:B------:R-:W-:-:S07]  /*1390*/  LEPC R20, `(.L_x_17) ;  /* 0x000000001014794e */ /* 0x000fce0000000000 */
[----:B-1---5:R-:W-:Y:S05]  /*13a0*/  CALL.ABS.NOINC R14 ;  /* 0x000000000e007343 */ /* 0x022fea0003c00000 */
.L_x_17:
[----:B------:R-:W-:-:S04]  /*13b0*/  LOP3.LUT R0, R19, 0x1, RZ, 0xfc, !PT ;  /* 0x0000000113007812 */ /* 0x000fc800078efcff */
[----:B------:R-:W-:-:S13]  /*13c0*/  ISETP.NE.AND P0, PT, R0, 0x3, PT ;  /* 0x000000030000780c */ /* 0x000fda0003f05270 */
[----:B------:R-:W-:Y:S05]  /*13d0*/  @!P0 BRA `(.L_x_18) ;  /* 0x0000000000048947 */ /* 0x000fea0003800000 */
[----:B------:R-:W-:Y:S01]  /*13e0*/  BPT.TRAP 0x1 ;  /* 0x000000040000795c */ /* 0x000fe20000300000 */
.L_x_18:
[----:B------:R-:W2:Y:S01]  /*13f0*/  S2UR UR5, SR_CgaCtaId ;  /* 0x00000000000579c3 */ /* 0x000ea20000008800 */
[----:B------:R-:W-:Y:S01]  /*1400*/  UMOV UR4, 0x400 ;  /* 0x0000040000047882 */ /* 0x000fe20000000000 */
[----:B------:R-:W-:Y:S02]  /*1410*/  IMAD.U32 R0, RZ, RZ, UR36 ;  /* 0x00000024ff007e24 */ /* 0x000fe4000f8e00ff */
[----:B------:R-:W-:-:S03]  /*1420*/  IMAD.U32 R3, RZ, RZ, UR37 ;  /* 0x00000025ff037e24 */ /* 0x000fc6000f8e00ff */
[----:B------:R-:W-:Y:S01]  /*1430*/  SHF.L.U32 R0, R0, 0x1f, RZ ;  /* 0x0000001f00007819 */ /* 0x000fe200000006ff */
[----:B--2---:R-:W-:-:S06]  /*1440*/  ULEA UR4, UR5, UR4, 0x18 ;  /* 0x0000000405047291 */ /* 0x004fcc000f8ec03f */
[----:B------:R-:W-:-:S04]  /*1450*/  IMAD.U32 R6, RZ, RZ, UR4 ;  /* 0x00000004ff067e24 */ /* 0x000fc8000f8e00ff */
[----:B------:R-:W-:-:S04]  /*1460*/  IMAD R3, R3, 0x8, R6 ;  /* 0x0000000803037824 */ /* 0x000fc800078e0206 */
[----:B------:R2:W3:Y:S01]  /*1470*/  SYNCS.PHASECHK.TRANS64.TRYWAIT P1, [R3+URZ], R0 ;  /* 0x00000000030075a7 */ /* 0x0004e2000802017f */
[----:B------:R-:W-:Y:S05]  /*1480*/  @!P0 BRA `(.L_x_19) ;  /* 0x0000000000048947 */ /* 0x000fea0003800000 */
[----:B------:R-:W-:Y:S01]  /*1490*/  BPT.TRAP 0x1 ;  /* 0x000000040000795c */ /* 0x000fe20000300000 */
.L_x_19:
[----:B---3--:R-:W-:Y:S05]  /*14a0*/  @P1 BRA `(.L_x_20) ;  /* 0x0000000000081947 */ /* 0x008fea0003800000 */
[----:B------:R-:W3:Y:S02]  /*14b0*/  SYNCS.PHASECHK.TRANS64.TRYWAIT P1, [R3+URZ], R0 ;  /* 0x00000000030075a7 */ /* 0x000ee4000802017f */
[----:B---3--:R-:W-:Y:S05]  /*14c0*/  @!P1 BRA `(.L_x_21) ;  /* 0x000000b000dc9947 */ /* 0x008fea0003800000 */
.L_x_20:
[----:B------:R-:W-:-:S04]  /*14d0*/  UISETP.LT.AND UP0, UPT, UR38, 0x1, UPT ;  /* 0x000000012600788c */ /* 0x000fc8000bf01270 */
[----:B------:R-:W-:-:S06]  /*14e0*/  USEL UR4, UR38, 0x1, UP0 ;  /* 0x0000000126047887 */ /* 0x000fcc0008000000 */
[----:B--23--:R-:W-:Y:S01]  /*14f0*/  IMAD.U32 R0, RZ, RZ, UR4 ;  /* 0x00000004ff007e24 */ /* 0x00cfe2000f8e00ff */
[----:B------:R-:W-:Y:S05]  /*1500*/  WARPSYNC.ALL ;  /* 0x0000000000007948 */ /* 0x000fea0003800000 */
[----:B------:R-:W-:-:S04]  /*1510*/  IADD3 R0, -R0, UR38, RZ ;  /* 0x0000002600007c10 */ /* 0x000fc8000fffe1ff */
[----:B------:R-:W-:Y:S02]  /*1520*/  ISETP.GE.AND P1, PT, R0, 0x1, PT ;  /* 0x000000010000780c */ /* 0x000fe40003f26270 */
[----:B------:R-:W-:Y:S01]  /*1530*/  R2UR UR5, R6 ;  /* 0x00000000060572ca */ /* 0x000fe200000e0000 */
[----:B------:R-:W-:Y:S01]  /*1540*/  ULOP3.LUT UR4, UR39, 0x10000, URZ, 0xfc, !UPT ;  /* 0x0001000027047892 */ /* 0x000fe2000f8efc3f */
[----:B------:R-:W-:Y:S01]  /*1550*/  WARPGROUP.ARRIVE ;  /* 0x00000000000079c5 */ /* 0x000fe20000000000 */
[----:B------:R-:W-:Y:S01]  /*1560*/  UMOV UR9, 0x40000040 ;  /* 0x4000004000097882 */ /* 0x000fe20000000000 */
[----:B------:R-:W-:Y:S01]  /*1570*/  UMOV UR11, 0x40000040 ;  /* 0x40000040000b7882 */ /* 0x000fe20000000000 */
[----:B------:R-:W-:Y:S01]  /*1580*/  ULEA UR44, UR37, UR4, 0xb ;  /* 0x00000004252c7291 */ /* 0x000fe2000f8e583f */
[----:B------:R-:W-:Y:S01]  /*1590*/  UMOV UR13, UR9 ;  /* 0x00000009000d7c82 */ /* 0x000fe20008000000 */
[----:B------:R-:W-:Y:S01]  /*15a0*/  UMOV UR15, 0x40000040 ;  /* 0x40000040000f7882 */ /* 0x000fe20000000000 */
[----:B------:R-:W-:Y:S01]  /*15b0*/  UMOV UR17, UR9 ;  /* 0x0000000900117c82 */ /* 0x000fe20008000000 */
[----:B------:R-:W-:Y:S01]  /*15c0*/  UMOV UR19, 0x40000040 ;  /* 0x4000004000137882 */ /* 0x000fe20000000000 */
[----:B------:R-:W-:-:S02]  /*15d0*/  UMOV UR21, UR9 ;  /* 0x0000000900157c82 */ /* 0x000fc40008000000 */
[----:B------:R-:W-:Y:S01]  /*15e0*/  UMOV UR8, UR44 ;  /* 0x0000002c00087c82 */ /* 0x000fe20008000000 */
[----:B------:R-:W-:Y:S01]  /*15f0*/  UIADD3 UR5, UR5, 0x10100, URZ ;  /* 0x0001010005057890 */ /* 0x000fe2000fffe03f */
[----:B------:R-:W-:Y:S01]  /*1600*/  UMOV UR12, UR8 ;  /* 0x00000008000c7c82 */ /* 0x000fe20008000000 */
[----:B------:R-:W-:Y:S02]  /*1610*/  UMOV UR16, UR8 ;  /* 0x0000000800107c82 */ /* 0x000fe40008000000 */
[----:B------:R-:W-:Y:S01]  /*1620*/  USHF.R.U32.HI UR5, URZ, 0x4, UR5 ;  /* 0x000000043f057899 */ /* 0x000fe20008011605 */
[----:B------:R-:W-:Y:S01]  /*1630*/  UMOV UR20, UR8 ;  /* 0x0000000800147c82 */ /* 0x000fe20008000000 */
[----:B------:R-:W-:Y:S02]  /*1640*/  UMOV UR23, 0x40000040 ;  /* 0x4000004000177882 */ /* 0x000fe40000000000 */
[----:B------:R-:W-:Y:S01]  /*1650*/  ULOP3.LUT UR5, UR5, 0x3fff, URZ, 0xc0, !UPT ;  /* 0x00003fff05057892 */ /* 0x000fe2000f8ec03f */
[----:B------:R-:W-:Y:S01]  /*1660*/  UMOV UR24, UR8 ;  /* 0x0000000800187c82 */ /* 0x000fe20008000000 */
[----:B------:R-:W-:-:S02]  /*1670*/  UMOV UR25, UR9 ;  /* 0x0000000900197c82 */ /* 0x000fc40008000000 */
[----:B------:R-:W-:Y:S01]  /*1680*/  ULOP3.LUT UR5, UR5, 0x10000, URZ, 0xfc, !UPT ;  /* 0x0001000005057892 */ /* 0x000fe2000f8efc3f */
[----:B------:R-:W-:Y:S01]  /*1690*/  UMOV UR27, 0x40000040 ;  /* 0x40000040001b7882 */ /* 0x000fe20000000000 */
[----:B------:R-:W-:Y:S02]  /*16a0*/  UMOV UR28, UR8 ;  /* 0x00000008001c7c82 */ /* 0x000fe40008000000 */
[----:B------:R-:W-:Y:S01]  /*16b0*/  UIMAD UR6, UR37, 0xb00, UR5 ;  /* 0x00000b00250678a4 */ /* 0x000fe2000f8e0205 */
[----:B------:R-:W-:Y:S01]  /*16c0*/  UMOV UR29, UR9 ;  /* 0x00000009001d7c82 */ /* 0x000fe20008000000 */
[----:B------:R-:W-:Y:S02]  /*16d0*/  UMOV UR31, 0x40000040 ;  /* 0x40000040001f7882 */ /* 0x000fe40000000000 */
[----:B------:R-:W-:Y:S02]  /*16e0*/  UIADD3 UR7, UR6, 0x80, URZ ;  /* 0x0000008006077890 */ /* 0x000fe4000fffe03f */
[----:B------:R-:W-:-:S02]  /*16f0*/  UIADD3 UR14, UR6, 0x100, URZ ;  /* 0x00000100060e7890 */ /* 0x000fc4000fffe03f */
[----:B------:R-:W-:Y:S01]  /*1700*/  UMOV UR10, UR6 ;  /* 0x00000006000a7c82 */ /* 0x000fe20008000000 */
[----:B------:R-:W-:Y:S01]  /*1710*/  UIADD3 UR18, UR6, 0x180, URZ ;  /* 0x0000018006127890 */ /* 0x000fe2000fffe03f */
[----:B------:R-:W-:Y:S01]  /*1720*/  IGMMA.64x16x32.S8.S8 R104, gdesc[UR8], RZ, !UPT, gsb0 ;  /* 0x00600000086879f1 */ /* 0x000fe2000c0410ff */
[----:B------:R-:W-:Y:S01]  /*1730*/  UMOV UR10, UR7 ;  /* 0x00000007000a7c82 */ /* 0x000fe20008000000 */
[----:B------:R-:W-:Y:S01]  /*1740*/  UMOV UR11, 0x40000040 ;  /* 0x40000040000b7882 */ /* 0x000fe20000000000 */
[----:B------:R-:W-:Y:S02]  /*1750*/  UIADD3 UR22, UR6, 0x200, URZ ;  /* 0x0000020006167890 */ /* 0x000fe4000fffe03f */
[----:B------:R-:W-:Y:S02]  /*1760*/  UIADD3 UR26, UR6, 0x280, URZ ;  /* 0x00000280061a7890 */ /* 0x000fe4000fffe03f */
[----:B------:R-:W-:Y:S02]  /*1770*/  UIADD3 UR30, UR6, 0x300, URZ ;  /* 0x00000300061e7890 */ /* 0x000fe4000fffe03f */
[----:B------:R-:W-:Y:S01]  /*1780*/  UIADD3 UR34, UR6, 0x380, URZ ;  /* 0x0000038006227890 */ /* 0x000fe2000fffe03f */
[----:B------:R-:W-:Y:S01]  /*1790*/  UMOV UR32, UR8 ;  /* 0x0000000800207c82 */ /* 0x000fe20008000000 */
[----:B------:R-:W-:Y:S01]  /*17a0*/  UMOV UR33, UR9 ;  /* 0x0000000900217c82 */ /* 0x000fe20008000000 */
[----:B------:R-:W-:Y:S01]  /*17b0*/  UMOV UR35, 0x40000040 ;  /* 0x4000004000237882 */ /* 0x000fe20000000000 */
[----:B------:R-:W-:Y:S01]  /*17c0*/  UIADD3 UR42, UR6, 0x400, URZ ;  /* 0x00000400062a7890 */ /* 0x000fe2000fffe03f */
[----:B------:R-:W-:Y:S01]  /*17d0*/  UMOV UR40, UR8 ;  /* 0x0000000800287c82 */ /* 0x000fe20008000000 */
[----:B------:R-:W-:Y:S01]  /*17e0*/  UMOV UR41, UR9 ;  /* 0x0000000900297c82 */ /* 0x000fe20008000000 */
[----:B------:R-:W-:Y:S01]  /*17f0*/  UMOV UR43, 0x40000040 ;  /* 0x40000040002b7882 */ /* 0x000fe20000000000 */
[----:B------:R-:W-:Y:S01]  /*1800*/  UIADD3 UR7, UR6, 0x500, URZ ;  /* 0x0000050006077890 */ /* 0x000fe2000fffe03f */
[----:B------:R-:W-:-:S02]  /*1810*/  WARPGROUP.DEPBAR.LE gsb0, 0x0 ;  /* 0x00008000000079c5 */ /* 0x000fc40000010000 */
[----:B------:R-:W-:-:S06]  /*1820*/  WARPGROUP.ARRIVE ;  /* 0x00000000000079c5 */ /* 0x000fcc0000000000 */
[----:B------:R-:W-:Y:S01]  /*1830*/  IGMMA.64x16x32.S8.S8 R96, gdesc[UR8], RZ, !UPT, gsb0 ;  /* 0x00600000086079f1 */ /* 0x000fe2000c0410ff */
[----:B------:R-:W-:Y:S01]  /*1840*/  UIADD3 UR10, UR6, 0x480, URZ ;  /* 0x00000480060a7890 */ /* 0x000fe2000fffe03f */
[----:B------:R-:W-:Y:S01]  /*1850*/  UMOV UR11, 0x40000040 ;  /* 0x40000040000b7882 */ /* 0x000fe20000000000 */
[----:B------:R-:W-:Y:S02]  /*1860*/  WARPGROUP.DEPBAR.LE gsb0, 0x0 ;  /* 0x00008000000079c5 */ /* 0x000fe40000010000 */
        /* <DEDUP_REMOVED lines=37> */
[----:B------:R-:W-:Y:S01]  /*1ac0*/  UMOV UR10, UR7 ;  /* 0x00000007000a7c82 */ /* 0x000fe20008000000 */
[----:B------:R-:W-:Y:S01]  /*1ad0*/  UMOV UR11, 0x40000040 ;  /* 0x40000040000b7882 */ /* 0x000fe20000000000 */
[----:B------:R-:W-:Y:S01]  /*1ae0*/  UIADD3 UR7, UR6, 0x82, URZ ;  /* 0x0000008206077890 */ /* 0x000fe2000fffe03f */
[----:B------:R-:W-:Y:S02]  /*1af0*/  WARPGROUP.DEPBAR.LE gsb0, 0x0 ;  /* 0x00008000000079c5 */ /* 0x000fe40000010000 */
[----:B------:R-:W-:-:S06]  /*1b00*/  WARPGROUP.ARRIVE ;  /* 0x00000000000079c5 */ /* 0x000fcc0000000000 */
[----:B------:R-:W-:Y:S01]  /*1b10*/  IGMMA.64x16x32.S8.S8 R24, gdesc[UR8], RZ, !UPT, gsb0 ;  /* 0x00600000081879f1 */ /* 0x000fe2000c0410ff */
[----:B------:R-:W-:Y:S02]  /*1b20*/  UIADD3 UR8, UR44, 0x2, URZ ;  /* 0x000000022c087890 */ /* 0x000fe4000fffe03f */
[----:B------:R-:W-:Y:S01]  /*1b30*/  UIADD3 UR10, UR6, 0x2, URZ ;  /* 0x00000002060a7890 */ /* 0x000fe2000fffe03f */
[----:B------:R-:W-:Y:S01]  /*1b40*/  UMOV UR9, 0x40000040 ;  /* 0x4000004000097882 */ /* 0x000fe20000000000 */
[----:B------:R-:W-:Y:S01]  /*1b50*/  UMOV UR11, 0x40000040 ;  /* 0x40000040000b7882 */ /* 0x000fe20000000000 */
[----:B------:R-:W-:Y:S02]  /*1b60*/  UMOV UR13, UR9 ;  /* 0x00000009000d7c82 */ /* 0x000fe40008000000 */
[----:B------:R-:W-:Y:S01]  /*1b70*/  UMOV UR12, UR8 ;  /* 0x00000008000c7c82 */ /* 0x000fe20008000000 */
        /* <DEDUP_REMOVED lines=12> */
[----:B------:R-:W-:-:S02]  /*1c40*/  WARPGROUP.DEPBAR.LE gsb0, 0x0 ;  /* 0x00008000000079c5 */ /* 0x000fc40000010000 */
[----:B------:R-:W-:-:S06]  /*1c50*/  WARPGROUP.ARRIVE ;  /* 0x00000000000079c5 */ /* 0x000fcc0000000000 */
[----:B------:R-:W-:Y:S01]  /*1c60*/  IGMMA.64x16x32.S8.S8 R104, gdesc[UR8], R104, gsb0 ;  /* 0x00600000086879f1 */ /* 0x000fe20008041068 */
[----:B------:R-:W-:Y:S01]  /*1c70*/  UMOV UR10, UR7 ;  /* 0x00000007000a7c82 */ /* 0x000fe20008000000 */
[----:B------:R-:W-:Y:S01]  /*1c80*/  UMOV UR11, 0x40000040 ;  /* 0x40000040000b7882 */ /* 0x000fe20000000000 */
[----:B------:R-:W-:Y:S01]  /*1c90*/  UIADD3 UR7, UR6, 0x502, URZ ;  /* 0x0000050206077890 */ /* 0x000fe2000fffe03f */
[----:B------:R-:W-:Y:S02]  /*1ca0*/  WARPGROUP.DEPBAR.LE gsb0, 0x0 ;  /* 0x00008000000079c5 */ /* 0x000fe40000010000 */
[----:B------:R-:W-:-:S06]  /*1cb0*/  WARPGROUP.ARRIVE ;  /* 0x00000000000079c5 */ /* 0x000fcc0000000000 */
[----:B------:R-:W-:Y:S01]  /*1cc0*/  IGMMA.64x16x32.S8.S8 R96, gdesc[UR8], R96, gsb0 ;  /* 0x00600000086079f1 */ /* 0x000fe20008041060 */
[----:B------:R-:W-:Y:S01]  /*1cd0*/  UIADD3 UR10, UR6, 0x482, URZ ;  /* 0x00000482060a7890 */ /* 0x000fe2000fffe03f */
[----:B------:R-:W-:Y:S01]  /*1ce0*/  UMOV UR11, 0x40000040 ;  /* 0x40000040000b7882 */ /* 0x000fe20000000000 */
        /* <DEDUP_REMOVED lines=432> */
[----:B------:R-:W-:Y:S02]  /*37f0*/  WARPGROUP.DEPBAR.LE gsb0, 0x0 ;  /* 0x00008000000079c5 */ /* 0x000fe40000010000 */
[----:B------:R-:W-:-:S06]  /*3800*/  WARPGROUP.ARRIVE ;  /* 0x00000000000079c5 */ /* 0x000fcc0000000000 */
[----:B------:R-:W-:Y:S01]  /*3810*/  IGMMA.64x16x32.S8.S8 R96, gdesc[UR8], R96, gsb0 ;  /* 0x00600000086079f1 */ /* 0x000fe20008041060 */
[----:B------:R-:W-:Y:S01]  /*3820*/  UIADD3 UR10, UR6, 0xa06, URZ ;  /* 0x00000a06060a7890 */ /* 0x000fe2000fffe03f */
[----:B------:R-:W-:Y:S01]  /*3830*/  UMOV UR11, 0x40000040 ;  /* 0x40000040000b7882 */ /* 0x000fe20000000000 */
[----:B------:R-:W-:Y:S01]  /*3840*/  UIADD3 UR6, UR6, 0xa86, URZ ;  /* 0x00000a8606067890 */ /* 0x000fe2000fffe03f */
[----:B------:R-:W-:Y:S02]  /*3850*/  WARPGROUP.DEPBAR.LE gsb0, 0x0 ;  /* 0x00008000000079c5 */ /* 0x000fe40000010000 */
[----:B------:R-:W-:-:S06]  /*3860*/  WARPGROUP.ARRIVE ;  /* 0x00000000000079c5 */ /* 0x000fcc0000000000 */
[----:B------:R-:W-:Y:S03]  /*3870*/  IGMMA.64x16x32.S8.S8 R88, gdesc[UR12], R88, gsb0 ;  /* 0x006000000c5879f1 */ /* 0x000fe60008041058 */
        /* <DEDUP_REMOVED lines=20> */
[----:B------:R-:W-:Y:S01]  /*39c0*/  IGMMA.64x16x32.S8.S8 R32, gdesc[UR8], R32, gsb0 ;  /* 0x00600000082079f1 */ /* 0x000fe20008041020 */
[----:B------:R-:W-:Y:S01]  /*39d0*/  UMOV UR10, UR6 ;  /* 0x00000006000a7c82 */ /* 0x000fe20008000000 */
[----:B------:R-:W-:Y:S01]  /*39e0*/  UMOV UR11, 0x40000040 ;  /* 0x40000040000b7882 */ /* 0x000fe20000000000 */
[----:B------:R-:W-:Y:S02]  /*39f0*/  WARPGROUP.DEPBAR.LE gsb0, 0x0 ;  /* 0x00008000000079c5 */ /* 0x000fe40000010000 */
[----:B------:R-:W-:-:S06]  /*3a00*/  WARPGROUP.ARRIVE ;  /* 0x00000000000079c5 */ /* 0x000fcc0000000000 */
[----:B------:R-:W-:Y:S03]  /*3a10*/  IGMMA.64x16x32.S8.S8 R24, gdesc[UR8], R24, gsb0 ;  /* 0x00600000081879f1 */ /* 0x000fe60008041018 */
[----:B------:R-:W-:Y:S02]  /*3a20*/  WARPGROUP.DEPBAR.LE gsb0, 0x0 ;  /* 0x00008000000079c5 */ /* 0x000fe40000010000 */
[----:B------:R-:W-:Y:S05]  /*3a30*/  @!P1 BRA `(.L_x_22) ;  /* 0x0000002400149947 */ /* 0x000fea0003800000 */
[----:B------:R-:W-:Y:S02]  /*3a40*/  UIADD3 UR6, UR37, 0x1, URZ ;  /* 0x0000000125067890 */ /* 0x000fe4000fffe03f */
[----:B------:R-:W-:Y:S02]  /*3a50*/  IMAD.U32 R3, RZ, RZ, UR37 ;  /* 0x00000025ff037e24 */ /* 0x000fe4000f8e00ff */
[----:B------:R-:W-:-:S04]  /*3a60*/  UISETP.NE.AND UP0, UPT, UR6, 0x2, UPT ;  /* 0x000000020600788c */ /* 0x000fc8000bf05270 */
[----:B------:R-:W-:Y:S02]  /*3a70*/  USEL UR7, URZ, 0x1, UP0 ;  /* 0x000000013f077887 */ /* 0x000fe40008000000 */
[----:B------:R-:W-:Y:S02]  /*3a80*/  USEL UR6, UR6, URZ, UP0 ;  /* 0x0000003f06067287 */ /* 0x000fe40008000000 */
[----:B------:R-:W-:-:S06]  /*3a90*/  ULOP3.LUT UR7, UR36, UR7, URZ, 0x3c, !UPT ;  /* 0x0000000724077292 */ /* 0x000fcc000f8e3c3f */
[----:B------:R-:W-:-:S07]  /*3aa0*/  IMAD.U32 R7, RZ, RZ, UR7 ;  /* 0x00000007ff077e24 */ /* 0x000fce000f8e00ff */
.L_x_29:
[----:B------:R-:W-:Y:S05]  /*3ab0*/  @!P0 BRA `(.L_x_23) ;  /* 0x0000000000048947 */ /* 0x000fea0003800000 */
[----:B------:R-:W-:Y:S01]  /*3ac0*/  BPT.TRAP 0x1 ;  /* 0x000000040000795c */ /* 0x000fe20000300000 */
.L_x_23:
[----:B------:R-:W2:Y:S01]  /*3ad0*/  S2UR UR8, SR_CgaCtaId ;  /* 0x00000000000879c3 */ /* 0x000ea20000008800 */
[----:B------:R-:W-:Y:S01]  /*3ae0*/  UMOV UR7, 0x400 ;  /* 0x0000040000077882 */ /* 0x000fe20000000000 */
[----:B01----:R-:W-:Y:S01]  /*3af0*/  IMAD.U32 R5, RZ, RZ, UR6 ;  /* 0x00000006ff057e24 */ /* 0x003fe2000f8e00ff */
[----:B------:R-:W-:Y:S01]  /*3b00*/  SHF.L.U32 R4, R7, 0x1f, RZ ;  /* 0x0000001f07047819 */ /* 0x000fe200000006ff */
[----:B--2---:R-:W-:-:S06]  /*3b10*/  ULEA UR7, UR8, UR7, 0x18 ;  /* 0x0000000708077291 */ /* 0x004fcc000f8ec03f */
[----:B------:R-:W-:-:S04]  /*3b20*/  IMAD.U32 R6, RZ, RZ, UR7 ;  /* 0x00000007ff067e24 */ /* 0x000fc8000f8e00ff */
[----:B------:R-:W-:-:S04]  /*3b30*/  IMAD R5, R5, 0x8, R6 ;  /* 0x0000000805057824 */ /* 0x000fc800078e0206 */
[----:B------:R0:W1:Y:S01]  /*3b40*/  SYNCS.PHASECHK.TRANS64.TRYWAIT P1, [R5+URZ], R4 ;  /* 0x00000004050075a7 */ /* 0x000062000802017f */
[----:B------:R-:W-:Y:S05]  /*3b50*/  @!P0 BRA `(.L_x_24) ;  /* 0x0000000000048947 */ /* 0x000fea0003800000 */
[----:B------:R-:W-:Y:S01]  /*3b60*/  BPT.TRAP 0x1 ;  /* 0x000000040000795c */ /* 0x000fe20000300000 */
.L_x_24:
[----:B-1----:R-:W-:Y:S05]  /*3b70*/  @P1 BRA `(.L_x_25) ;  /* 0x0000000000081947 */ /* 0x002fea0003800000 */
[----:B------:R-:W1:Y:S02]  /*3b80*/  SYNCS.PHASECHK.TRANS64.TRYWAIT P1, [R5+URZ], R4 ;  /* 0x00000004050075a7 */ /* 0x000e64000802017f */
[----:B-1----:R-:W-:Y:S05]  /*3b90*/  @!P1 BRA `(.L_x_26) ;  /* 0x0000008c003c9947 */ /* 0x002fea0003800000 */
.L_x_25:
[----:B------:R-:W-:Y:S01]  /*3ba0*/  ULEA UR10, UR6, UR4, 0xb ;  /* 0x00000004060a7291 */ /* 0x000fe2000f8e583f */
[----:B------:R-:W-:Y:S01]  /*3bb0*/  WARPGROUP.ARRIVE ;  /* 0x00000000000079c5 */ /* 0x000fe20000000000 */
[----:B------:R-:W-:Y:S01]  /*3bc0*/  UIMAD UR8, UR6, 0xb00, UR5 ;  /* 0x00000b00060878a4 */ /* 0x000fe2000f8e0205 */
[----:B------:R-:W-:Y:S01]  /*3bd0*/  UMOV UR13, 0x40000040 ;  /* 0x40000040000d7882 */ /* 0x000fe20000000000 */
[----:B------:R-:W-:Y:S02]  /*3be0*/  UMOV UR15, 0x40000040 ;  /* 0x40000040000f7882 */ /* 0x000fe40000000000 */
[----:B------:R-:W-:Y:S01]  /*3bf0*/  UIADD3 UR7, UR8, 0x80, URZ ;  /* 0x0000008008077890 */ /* 0x000fe2000fffe03f */
[----:B------:R-:W-:Y:S02]  /*3c00*/  UMOV UR12, UR10 ;  /* 0x0000000a000c7c82 */ /* 0x000fe40008000000 */
[----:B------:R-:W-:Y:S01]  /*3c10*/  UMOV UR14, UR8 ;  /* 0x00000008000e7c82 */ /* 0x000fe20008000000 */
[----:B------:R-:W-:Y:S01]  /*3c20*/  UIADD3 UR9, UR8, 0x100, URZ ;  /* 0x0000010008097890 */ /* 0x000fe2000fffe03f */
[----:B------:R-:W-:Y:S01]  /*3c30*/  IGMMA.64x16x32.S8.S8 R104, gdesc[UR12], R104, gsb0 ;  /* 0x006000000c6879f1 */ /* 0x000fe20008041068 */
[----:B------:R-:W-:Y:S01]  /*3c40*/  UMOV UR15, 0x40000040 ;  /* 0x40000040000f7882 */ /* 0x000fe20000000000 */
[----:B------:R-:W-:Y:S01]  /*3c50*/  UMOV UR14, UR7 ;  /* 0x00000007000e7c82 */ /* 0x000fe20008000000 */
[----:B------:R-:W-:-:S02]  /*3c60*/  UIADD3 UR11, UR8, 0x180, URZ ;  /* 0x00000180080b7890 */ /* 0x000fc4000fffe03f */
[----:B------:R-:W-:Y:S01]  /*3c70*/  UIADD3 UR7, UR8, 0x200, URZ ;  /* 0x0000020008077890 */ /* 0x000fe2000fffe03f */
        /* <DEDUP_REMOVED lines=498> */
[----:B------:R-:W-:Y:S02]  /*5ba0*/  UIADD3 UR10, UR8, 0xa06, URZ ;  /* 0x00000a06080a7890 */ /* 0x000fe4000fffe03f */
        /* <DEDUP_REMOVED lines=26> */
[----:B------:R-:W-:Y:S01]  /*5d50*/  BPT.TRAP 0x1 ;  /* 0x000000040000795c */ /* 0x000fe20000300000 */
.L_x_27:
[----:B------:R-:W-:-:S13]  /*5d60*/  ISETP.NE.AND P1, PT, R23, RZ, PT ;  /* 0x000000ff1700720c */ /* 0x000fda0003f25270 */
[----:B01----:R-:W-:-:S04]  /*5d70*/  @P1 IMAD R4, R3, 0x8, R6 ;  /* 0x0000000803041824 */ /* 0x003fc800078e0206 */
[----:B------:R-:W-:-:S05]  /*5d80*/  @P1 VIADD R5, R4, 0x10 ;  /* 0x0000001004051836 */ /* 0x000fca0000000000 */
[----:B------:R-:W-:-:S04]  /*5d90*/  @P1 PRMT R5, R22, 0x654, R5 ;  /* 0x0000065416051816 */ /* 0x000fc80000000005 */
[----:B------:R0:W-:Y:S01]  /*5da0*/  @P1 SYNCS.ARRIVE.TRANS64.RED.A1T0 RZ, [R5+URZ], RZ ;  /* 0x000000ff05ff19a7 */ /* 0x0001e2000810043f */
[----:B------:R-:W-:-:S13]  /*5db0*/  ISETP.GT.U32.AND P1, PT, R19, 0x1, PT ;  /* 0x000000011300780c */ /* 0x000fda0003f24070 */
[----:B0-----:R-:W-:Y:S05]  /*5dc0*/  @P1 BRA `(.L_x_28) ;  /* 0x0000000000041947 */ /* 0x001fea0003800000 */
[----:B------:R-:W-:Y:S01]  /*5dd0*/  BPT.TRAP 0x1 ;  /* 0x000000040000795c */ /* 0x000fe20000300000 */
.L_x_28:
[----:B------:R-:W-:Y:S01]  /*5de0*/  UIADD3 UR6, UR6, 0x1, URZ ;  /* 0x0000000106067890 */ /* 0x000fe2000fffe03f */
[C---:B------:R-:W-:Y:S01]  /*5df0*/  ISETP.GT.AND P2, PT, R0.reuse, 0x1, PT ;  /* 0x000000010000780c */ /* 0x040fe20003f44270 */
[----:B------:R-:W-:Y:S02]  /*5e00*/  VIADD R3, R3, 0x1 ;  /* 0x0000000103037836 */ /* 0x000fe40000000000 */
[----:B------:R-:W-:Y:S01]  /*5e10*/  UISETP.NE.AND UP0, UPT, UR6, 0x2, UPT ;  /* 0x000000020600788c */ /* 0x000fe2000bf05270 */
[----:B------:R-:W-:Y:S02]  /*5e20*/  VIADD R0, R0, 0xffffffff ;  /* 0xffffffff00007836 */ /* 0x000fe40000000000 */
[C---:B------:R-:W-:Y:S01]  /*5e30*/  ISETP.NE.AND P1, PT, R3.reuse, 0x2, PT ;  /* 0x000000020300780c */ /* 0x040fe20003f25270 */
[----:B------:R-:W-:Y:S02]  /*5e40*/  USEL UR7, URZ, 0x1, UP0 ;  /* 0x000000013f077887 */ /* 0x000fe40008000000 */
[----:B------:R-:W-:Y:S01]  /*5e50*/  USEL UR6, UR6, URZ, UP0 ;  /* 0x0000003f06067287 */ /* 0x000fe20008000000 */
[----:B------:R-:W-:-:S03]  /*5e60*/  SEL R3, R3, RZ, P1 ;  /* 0x000000ff03037207 */ /* 0x000fc60000800000 */
[----:B------:R-:W-:Y:S01]  /*5e70*/  LOP3.LUT R7, R7, UR7, RZ, 0x3c, !PT ;  /* 0x0000000707077c12 */ /* 0x000fe2000f8e3cff */
[----:B------:R-:W-:Y:S07]  /*5e80*/  @P2 BRA `(.L_x_29) ;  /* 0xffffffdc00082947 */ /* 0x000fee000383ffff */
.L_x_22:
[----:B------:R-:W2:Y:S02]  /*5e90*/  LDC R0, c[0x0][0x28c] ;  /* 0x0000a300ff007b82 */ /* 0x000ea40000000800 */
[----:B--2---:R-:W-:-:S13]  /*5ea0*/  ISETP.GE.AND P1, PT, R0, 0x1, PT ;  /* 0x000000010000780c */ /* 0x004fda0003f26270 */
[----:B------:R-:W-:Y:S05]  /*5eb0*/  @!P1 BRA `(.L_x_30) ;  /* 0x0000000000409947 */ /* 0x000fea0003800000 */
[----:B------:R-:W-:Y:S05]  /*5ec0*/  @!P0 BRA `(.L_x_31) ;  /* 0x0000000000048947 */ /* 0x000fea0003800000 */
[----:B------:R-:W-:Y:S01]  /*5ed0*/  BPT.TRAP 0x1 ;  /* 0x000000040000795c */ /* 0x000fe20000300000 */
.L_x_31:
[----:B------:R-:W-:Y:S01]  /*5ee0*/  ISETP.NE.AND P0, PT, R23, RZ, PT ;  /* 0x000000ff1700720c */ /* 0x000fe20003f05270 */
[----:B------:R-:W-:-:S12]  /*5ef0*/  UISETP.LT.AND UP1, UPT, UR38, 0x1, UPT ;  /* 0x000000012600788c */ /* 0x000fd8000bf21270 */
[----:B------:R-:W-:-:S05]  /*5f00*/  VOTEU.ANY UP0, P0 ;  /* 0x00000000003f7886 */ /* 0x000fca0000000100 */
[----:B------:R-:W-:-:S04]  /*5f10*/  @UP0 USEL UR4, UR38, 0x1, UP1 ;  /* 0x0000000126040887 */ /* 0x000fc80008800000 */
[----:B------:R-:W-:-:S06]  /*5f20*/  @UP0 UIADD3 UR4, UR37, UR38, -UR4 ;  /* 0x0000002625040290 */ /* 0x000fcc000fffe804 */
[----:B------:R-:W-:-:S04]  /*5f30*/  IMAD.U32 R0, RZ, RZ, UR4 ;  /* 0x00000004ff007e24 */ /* 0x000fc8000f8e00ff */
[----:B------:R-:W-:-:S05]  /*5f40*/  @P0 IMAD.SHL.U32 R0, R0, 0x8, RZ ;  /* 0x0000000800000824 */ /* 0x000fca00078e00ff */
[----:B------:R-:W-:-:S04]  /*5f50*/  @P0 LOP3.LUT R0, R0, 0x8, RZ, 0xc0, !PT ;  /* 0x0000000800000812 */ /* 0x000fc800078ec0ff */
[----:B------:R-:W-:-:S04]  /*5f60*/  @P0 IADD3 R3, R6, 0x10, R0 ;  /* 0x0000001006030810 */ /* 0x000fc80007ffe000 */
[----:B------:R-:W-:-:S04]  /*5f70*/  @P0 PRMT R3, R22, 0x654, R3 ;  /* 0x0000065416030816 */ /* 0x000fc80000000003 */
[----:B------:R2:W-:Y:S01]  /*5f80*/  @P0 SYNCS.ARRIVE.TRANS64.RED.A1T0 RZ, [R3+URZ], RZ ;  /* 0x000000ff03ff09a7 */ /* 0x0005e2000810043f */
[----:B------:R-:W-:-:S13]  /*5f90*/  ISETP.GT.U32.AND P0, PT, R19, 0x1, PT ;  /* 0x000000011300780c */ /* 0x000fda0003f04070 */
[----:B--2---:R-:W-:Y:S05]  /*5fa0*/  @P0 BRA `(.L_x_30) ;  /* 0x0000000000040947 */ /* 0x004fea0003800000 */
[----:B------:R-:W-:Y:S01]  /*5fb0*/  BPT.TRAP 0x1 ;  /* 0x000000040000795c */ /* 0x000fe20000300000 */
.L_x_30:
[----:B------:R-:W2:Y:S01]  /*5fc0*/  LDC R7, c[0x0][0x288] ;  /* 0x0000a200ff077b82 */ /* 0x000ea20000000800 */
[--C-:B------:R-:W-:Y:S01]  /*5fd0*/  SHF.R.U32.HI R0, RZ, 0x7, R18.reuse ;  /* 0x00000007ff007819 */ /* 0x100fe20000011612 */
[----:B------:R-:W-:Y:S01]  /*5fe0*/  UIADD3 UR37, UR38, UR37, URZ ;  /* 0x0000002526257290 */ /* 0x000fe2000fffe03f */
[----:B01----:R-:W-:Y:S01]  /*5ff0*/  LOP3.LUT R4, R18, 0x60, RZ, 0xc0, !PT ;  /* 0x0000006012047812 */ /* 0x003fe200078ec0ff */
[----:B------:R-:W-:Y:S01]  /*6000*/  IMAD R117, R117, 0xb0, RZ ;  /* 0x000000b075757824 */ /* 0x000fe200078e02ff */
[----:B------:R-:W-:Y:S01]  /*6010*/  LOP3.LUT R0, R0, 0x1, RZ, 0xc0, !PT ;  /* 0x0000000100007812 */ /* 0x000fe200078ec0ff */
[----:B------:R-:W-:Y:S01]  /*6020*/  USHF.R.U32.HI UR4, URZ, 0x1, UR37 ;  /* 0x000000013f047899 */ /* 0x000fe20008011625 */
[----:B------:R-:W-:Y:S01]  /*6030*/  SHF.R.U32.HI R3, RZ, 0x2, R18 ;  /* 0x00000002ff037819 */ /* 0x000fe20000011612 */
[----:B------:R-:W-:Y:S01]  /*6040*/  IMAD.SHL.U32 R8, R18, 0x2, RZ ;  /* 0x0000000212087824 */ /* 0x000fe200078e00ff */
[----:B------:R-:W-:Y:S01]  /*6050*/  SHF.R.U32.HI R6, RZ, 0x1, R4 ;  /* 0x00000001ff067819 */ /* 0x000fe20000011604 */
[----:B------:R-:W-:Y:S01]  /*6060*/  IMAD.SHL.U32 R4, R0, 0x40, RZ ;  /* 0x0000004000047824 */ /* 0x000fe200078e00ff */
[----:B------:R-:W-:Y:S01]  /*6070*/  LOP3.LUT R3, R3, 0x7, RZ, 0xc0, !PT ;  /* 0x0000000703037812 */ /* 0x000fe200078ec0ff */
[----:B------:R-:W-:Y:S01]  /*6080*/  ULOP3.LUT UR4, UR4, 0x1, URZ, 0xc0, !UPT ;  /* 0x0000000104047892 */ /* 0x000fe2000f8ec03f */
[----:B------:R-:W-:Y:S01]  /*6090*/  SHF.R.S32.HI R14, RZ, 0x1f, R112 ;  /* 0x0000001fff0e7819 */ /* 0x000fe20000011470 */
[----:B------:R-:W-:Y:S01]  /*60a0*/  ULDC UR8, c[0x0][0x284] ;  /* 0x0000a10000087ab9 */ /* 0x000fe20000000800 */
[--C-:B------:R-:W-:Y:S01]  /*60b0*/  IADD3 R5, RZ, -R6, -R3.reuse ;  /* 0x80000006ff057210 */ /* 0x100fe20007ffe803 */
[----:B------:R-:W-:Y:S01]  /*60c0*/  UISETP.GT.U32.AND UP1, UPT, UR37, 0x1, UPT ;  /* 0x000000012500788c */ /* 0x000fe2000bf24070 */
[----:B------:R-:W-:Y:S01]  /*60d0*/  LOP3.LUT R3, R4, 0x40, R3, 0xe2, !PT ;  /* 0x0000004004037812 */ /* 0x000fe200078ee203 */
[----:B------:R-:W-:Y:S01]  /*60e0*/  UISETP.NE.U32.AND UP0, UPT, UR4, 0x1, UPT ;  /* 0x000000010400788c */ /* 0x000fe2000bf05070 */
[----:B------:R-:W-:Y:S01]  /*60f0*/  LOP3.LUT R4, R18, 0x3, RZ, 0xc0, !PT ;  /* 0x0000000312047812 */ /* 0x000fe200078ec0ff */
[----:B------:R-:W-:Y:S01]  /*6100*/  ULDC.64 UR6, c[0x0][0x5d0] ;  /* 0x0001740000067ab9 */ /* 0x000fe20000000a00 */
[C---:B------:R-:W-:Y:S01]  /*6110*/  LOP3.LUT R8, R117.reuse, 0x6, R8, 0xf8, !PT ;  /* 0x0000000675087812 */ /* 0x040fe200078ef808 */
[----:B------:R-:W-:Y:S01]  /*6120*/  UISETP.LT.U32.AND UP1, UPT, UR38, 0x2, UP1 ;  /* 0x000000022600788c */ /* 0x000fe20008f21070 */
[----:B------:R-:W-:Y:S01]  /*6130*/  IMAD R0, R0, -0x40, R5 ;  /* 0xffffffc000007824 */ /* 0x000fe200078e0205 */
[----:B--2---:R-:W-:Y:S01]  /*6140*/  ISETP.GE.AND P0, PT, R117, R7, PT ;  /* 0x000000077500720c */ /* 0x004fe20003f06270 */
[----:B------:R-:W-:Y:S01]  /*6150*/  IMAD R12, R4, -0x2, R7 ;  /* 0xfffffffe040c7824 */ /* 0x000fe200078e0207 */
[----:B------:R-:W-:Y:S01]  /*6160*/  UISETP.GT.U32.AND UP0, UPT, UR38, 0x1, !UP0 ;  /* 0x000000012600788c */ /* 0x000fe2000c704070 */
[C---:B------:R-:W-:Y:S01]  /*6170*/  IMAD.SHL.U32 R7, R113.reuse, 0x80, RZ ;  /* 0x0000008071077824 */ /* 0x040fe200078e00ff */
[----:B------:R-:W-:Y:S01]  /*6180*/  SHF.R.S32.HI R9, RZ, 0x1f, R8 ;  /* 0x0000001fff097819 */ /* 0x000fe20000011408 */
[----:B------:R-:W-:Y:S01]  /*6190*/  IMAD R5, R14, UR6, RZ ;  /* 0x000000060e057c24 */ /* 0x000fe2000f8e02ff */
[----:B------:R-:W-:Y:S01]  /*61a0*/  USEL UR5, URZ, 0x1, !UP1 ;  /* 0x000000013f057887 */ /* 0x000fe2000c800000 */
[----:B------:R-:W-:Y:S01]  /*61b0*/  IMAD.WIDE R10, R113, 0x80, RZ ;  /* 0x00000080710a7825 */ /* 0x000fe200078e02ff */
[C---:B------:R-:W-:Y:S01]  /*61c0*/  ISETP.GE.OR P0, PT, R7.reuse, UR8, P0 ;  /* 0x0000000807007c0c */ /* 0x040fe20008706670 */
[----:B------:R-:W-:Y:S01]  /*61d0*/  USEL UR4, URZ, 0x1, !UP0 ;  /* 0x000000013f047887 */ /* 0x000fe2000c000000 */
[----:B------:R-:W-:Y:S01]  /*61e0*/  IADD3 R0, -R7, UR8, R0 ;  /* 0x0000000807007c10 */ /* 0x000fe2000fffe100 */
[C---:B------:R-:W-:Y:S01]  /*61f0*/  IMAD R13, R112.reuse, UR7, R5 ;  /* 0x00000007700d7c24 */ /* 0x040fe2000f8e0205 */
[----:B------:R-:W-:Y:S01]  /*6200*/  ULOP3.LUT UR37, UR37, 0x1, URZ, 0xc0, !UPT ;  /* 0x0000000125257892 */ /* 0x000fe2000f8ec03f */
[----:B------:R-:W-:Y:S01]  /*6210*/  IMAD.WIDE.U32 R4, R112, UR6, R8 ;  /* 0x0000000670047c25 */ /* 0x000fe2000f8e0008 */
[----:B------:R-:W-:Y:S01]  /*6220*/  ULOP3.LUT UR36, UR4, UR36, UR5, 0x96, !UPT ;  /* 0x0000002404247292 */ /* 0x000fe2000f8e9605 */
[----:B------:R-:W-:-:S02]  /*6230*/  LOP3.LUT R21, R10, R3, R6, 0xfe, !PT ;  /* 0x000000030a157212 */ /* 0x000fc400078efe06 */
[----:B------:R-:W-:Y:S02]  /*6240*/  IMAD.IADD R5, R5, 0x1, R13 ;  /* 0x0000000105057824 */ /* 0x000fe400078e020d */
[----:B------:R-:W-:Y:S02]  /*6250*/  IMAD.IADD R3, R12, 0x1, -R117 ;  /* 0x000000010c037824 */ /* 0x000fe400078e0a75 */
[----:B------:R-:W-:Y:S01]  /*6260*/  IMAD.MOV.U32 R113, RZ, RZ, -0x1 ;  /* 0xffffffffff717424 */ /* 0x000fe200078e00ff */
[----:B------:R-:W-:Y:S06]  /*6270*/  @P0 BRA `(.L_x_32) ;  /* 0x0000004800700947 */ /* 0x000fec0003800000 */
[----:B------:R-:W0:Y:S01]  /*6280*/  LDC.64 R12, c[0x0][0x5c8] ;  /* 0x00017200ff0c7b82 */ /* 0x000e220000000a00 */
[----:B------:R-:W-:Y:S01]  /*6290*/  ULDC.64 UR4, c[0x0][0x5c0] ;  /* 0x0001700000047ab9 */ /* 0x000fe20000000a00 */
[----:B------:R-:W-:Y:S01]  /*62a0*/  BSSY B0, `(.L_x_32) ;  /* 0x0000499000007945 */ /* 0x000fe20003800000 */
[-C--:B0-----:R-:W-:Y:S02]  /*62b0*/  IMAD R6, R11, R12.reuse, RZ ;  /* 0x0000000c0b067224 */ /* 0x081fe400078e02ff */
[----:B------:R-:W-:-:S04]  /*62c0*/  IMAD.WIDE.U32 R4, R21, R12, R4 ;  /* 0x0000000c15047225 */ /* 0x000fc800078e0004 */
[----:B------:R-:W-:Y:S01]  /*62d0*/  IMAD R7, R21, R13, R6 ;  /* 0x0000000d15077224 */ /* 0x000fe200078e0206 */
[----:B------:R-:W-:-:S03]  /*62e0*/  IADD3 R4, P0, R4, UR4, RZ ;  /* 0x0000000404047c10 */ /* 0x000fc6000ff1e0ff */
[----:B------:R-:W-:Y:S01]  /*62f0*/  IMAD.IADD R7, R5, 0x1, R7 ;  /* 0x0000000105077824 */ /* 0x000fe200078e0207 */
[----:B------:R-:W-:-:S04]  /*6300*/  LEA R6, P1, R12, R4, 0x3 ;  /* 0x000000040c067211 */ /* 0x000fc800078218ff */
[----:B------:R-:W-:Y:S02]  /*6310*/  IADD3.X R5, R7, UR5, RZ, P0, !PT ;  /* 0x0000000507057c10 */ /* 0x000fe400087fe4ff */
[----:B-----5:R-:W-:Y:S02]  /*6320*/  ISETP.NE.AND P0, PT, R115, RZ, PT ;  /* 0x000000ff7300720c */ /* 0x020fe40003f05270 */
[----:B------:R-:W-:-:S11]  /*6330*/  LEA.HI.X R7, R12, R5, R13, 0x3, P1 ;  /* 0x000000050c077211 */ /* 0x000fd600008f1c0d */
[----:B------:R-:W-:Y:S05]  /*6340*/  @!P0 BRA `(.L_x_33) ;  /* 0x0000003400688947 */ /* 0x000fea0003800000 */
[----:B------:R-:W0:Y:S01]  /*6350*/  LDC.64 R118, c[0x0][0x5b0] ;  /* 0x00016c00ff767b82 */ /* 0x000e220000000a00 */
[----:B------:R-:W-:Y:S01]  /*6360*/  ULDC.64 UR4, c[0x0][0x5b8] ;  /* 0x00016e0000047ab9 */ /* 0x000fe20000000a00 */
[----:B------:R-:W-:Y:S01]  /*6370*/  ISETP.GE.AND P3, PT, R3, 0x1, PT ;  /* 0x000000010300780c */ /* 0x000fe20003f66270 */
[----:B------:R-:W-:Y:S01]  /*6380*/  IMAD R13, R14, UR4, RZ ;  /* 0x000000040e0d7c24 */ /* 0x000fe2000f8e02ff */
[----:B------:R-:W-:Y:S01]  /*6390*/  BSSY B1, `(.L_x_34) ;  /* 0x000000e000017945 */ /* 0x000fe20003800000 */
[----:B------:R-:W-:Y:S01]  /*63a0*/  IMAD.WIDE.U32 R14, R112, UR4, R8 ;  /* 0x00000004700e7c25 */ /* 0x000fe2000f8e0008 */
[----:B------:R-:W-:Y:S02]  /*63b0*/  ISETP.LT.OR P1, PT, R0, 0x1, !P3 ;  /* 0x000000010000780c */ /* 0x000fe40005f21670 */
[----:B------:R-:W1:Y:S01]  /*63c0*/  LDC.64 R120, c[0x0][0x5a8] ;  /* 0x00016a00ff787b82 */ /* 0x000e620000000a00 */
[----:B------:R-:W-:Y:S02]  /*63d0*/  IMAD R13, R112, UR5, R13 ;  /* 0x00000005700d7c24 */ /* 0x000fe4000f8e020d */
[----:B------:R-:W-:-:S02]  /*63e0*/  IMAD.MOV.U32 R12, RZ, RZ, R14 ;  /* 0x000000ffff0c7224 */ /* 0x000fc400078e000e */
[----:B------:R-:W-:Y:S02]  /*63f0*/  IMAD.IADD R13, R15, 0x1, R13 ;  /* 0x000000010f0d7824 */ /* 0x000fe400078e020d */
[-C--:B0-----:R-:W-:Y:S02]  /*6400*/  IMAD R10, R11, R118.reuse, RZ ;  /* 0x000000760b0a7224 */ /* 0x081fe400078e02ff */
[----:B------:R-:W-:-:S04]  /*6410*/  IMAD.WIDE.U32 R8, R21, R118, R12 ;  /* 0x0000007615087225 */ /* 0x000fc800078e000c */
[----:B------:R-:W-:Y:S01]  /*6420*/  IMAD R117, R21, R119, R10 ;  /* 0x0000007715757224 */ /* 0x000fe200078e020a */
[----:B-1----:R-:W-:-:S04]  /*6430*/  IADD3 R8, P0, R8, R120, RZ ;  /* 0x0000007808087210 */ /* 0x002fc80007f1e0ff */
[----:B------:R-:W-:Y:S01]  /*6440*/  IADD3.X R9, R121, R9, R117, P0, !PT ;  /* 0x0000000979097210 */ /* 0x000fe200007fe475 */
[----:B------:R-:W-:Y:S08]  /*6450*/  @P1 BRA `(.L_x_35) ;  /* 0x0000000000041947 */ /* 0x000ff00003800000 */
[----:B------:R0:W5:Y:S02]  /*6460*/  LDG.E.U8 R116, desc[UR46][R8.64] ;  /* 0x0000002e08747981 */ /* 0x000164000c1e1100 */
.L_x_35:
[----:B------:R-:W-:Y:S05]  /*6470*/  BSYNC B1 ;  /* 0x0000000000017941 */ /* 0x000fea0003800000 */
.L_x_34:
[----:B-----5:R-:W-:Y:S01]  /*6480*/  LOP3.LUT R15, R116, 0xffff, RZ, 0xc0, !PT ;  /* 0x0000ffff740f7812 */ /* 0x020fe200078ec0ff */
[C---:B------:R-:W-:Y:S01]  /*6490*/  IMAD.SHL.U32 R10, R118.reuse, 0x8, RZ ;  /* 0x00000008760a7824 */ /* 0x040fe200078e00ff */
[----:B------:R-:W-:Y:S01]  /*64a0*/  SHF.L.U64.HI R11, R118, 0x3, R119 ;  /* 0x00000003760b7819 */ /* 0x000fe20000010277 */
[----:B------:R-:W-:Y:S01]  /*64b0*/  BSSY B1, `(.L_x_36) ;  /* 0x000000e000017945 */ /* 0x000fe20003800000 */
[----:B------:R-:W-:Y:S02]  /*64c0*/  PRMT R20, R15, 0x8880, RZ ;  /* 0x000088800f147816 */ /* 0x000fe400000000ff */
[----:B------:R-:W-:Y:S01]  /*64d0*/  ISETP.GE.AND P2, PT, R3, 0x2, PT ;  /* 0x000000020300780c */ /* 0x000fe20003f46270 */
[----:B------:R-:W-:-:S03]  /*64e0*/  IMAD.WIDE.U32 R10, R21, R118, R10 ;  /* 0x00000076150a7225 */ /* 0x000fc600078e000a */
[----:B------:R-:W-:Y:S01]  /*64f0*/  ISETP.LT.OR P0, PT, R0, 0x1, !P2 ;  /* 0x000000010000780c */ /* 0x000fe20005701670 */
[----:B------:R-:W-:Y:S01]  /*6500*/  IMAD R15, R20, R115, RZ ;  /* 0x00000073140f7224 */ /* 0x000fe200078e02ff */
[----:B------:R-:W-:Y:S01]  /*6510*/  IADD3 R10, P4, P5, R14, R120, R10 ;  /* 0x000000780e0a7210 */ /* 0x000fe20007d9e00a */
[----:B------:R-:W-:Y:S02]  /*6520*/  IMAD.IADD R20, R117, 0x1, R11 ;  /* 0x0000000175147824 */ /* 0x000fe400078e020b */
[----:B------:R-:W-:-:S05]  /*6530*/  @!P1 IMAD R21, R104, R114, R15 ;  /* 0x0000007268159224 */ /* 0x000fca00078e020f */
[----:B------:R1:W-:Y:S03]  /*6540*/  @!P1 STG.E.U8 desc[UR46][R4.64], R21 ;  /* 0x0000001504009986 */ /* 0x0003e6000c10112e */
[----:B------:R-:W-:Y:S05]  /*6550*/  @P0 BRA `(.L_x_37) ;  /* 0x00000000000c0947 */ /* 0x000fea0003800000 */
[----:B------:R-:W2:Y:S02]  /*6560*/  LDG.E.U8 R116, desc[UR46][R8.64+0x1] ;  /* 0x0000012e08747981 */ /* 0x000ea4000c1e1100 */
[----:B--2---:R-:W-:-:S05]  /*6570*/  PRMT R14, R116, 0x8880, RZ ;  /* 0x00008880740e7816 */ /* 0x004fca00000000ff */
[----:B------:R-:W-:-:S07]  /*6580*/  IMAD R15, R14, R115, RZ ;  /* 0x000000730e0f7224 */ /* 0x000fce00078e02ff */
.L_x_37:
[----:B------:R-:W-:Y:S05]  /*6590*/  BSYNC B1 ;  /* 0x0000000000017941 */ /* 0x000fea0003800000 */
.L_x_36:
[C---:B------:R-:W-:Y:S01]  /*65a0*/  ISETP.LT.OR P3, PT, R0.reuse, 0x9, !P3 ;  /* 0x000000090000780c */ /* 0x040fe20005f61670 */
[----:B------:R-:W-:Y:S01]  /*65b0*/  @!P0 IMAD R105, R105, R114, R15 ;  /* 0x0000007269698224 */ /* 0x000fe200078e020f */
[----:B------:R-:W-:Y:S01]  /*65c0*/  ISETP.GE.AND P1, PT, R3, 0x9, PT ;  /* 0x000000090300780c */ /* 0x000fe20003f26270 */
[----:B------:R-:W-:Y:S01]  /*65d0*/  BSSY B1, `(.L_x_38) ;  /* 0x000000b000017945 */ /* 0x000fe20003800000 */
[----:B------:R-:W-:Y:S02]  /*65e0*/  IADD3.X R11, R13, R121, R20, P4, P5 ;  /* 0x000000790d0b7210 */ /* 0x000fe400027ea414 */
[----:B------:R2:W-:Y:S01]  /*65f0*/  @!P0 STG.E.U8 desc[UR46][R4.64+0x1], R105 ;  /* 0x0000016904008986 */ /* 0x0005e2000c10112e */
[----:B------:R-:W-:Y:S02]  /*6600*/  ISETP.GE.AND P0, PT, R3, 0xa, PT ;  /* 0x0000000a0300780c */ /* 0x000fe40003f06270 */
[C---:B------:R-:W-:Y:S02]  /*6610*/  ISETP.LT.OR P2, PT, R0.reuse, 0x9, !P2 ;  /* 0x000000090000780c */ /* 0x040fe40005741670 */
[----:B------:R-:W-:-:S02]  /*6620*/  ISETP.LT.OR P5, PT, R0, 0x1, !P1 ;  /* 0x000000010000780c */ /* 0x000fc40004fa1670 */
[----:B------:R-:W-:Y:S01]  /*6630*/  ISETP.LT.OR P4, PT, R0, 0x1, !P0 ;  /* 0x000000010000780c */ /* 0x000fe20004781670 */
[----:B------:R-:W-:-:S12]  /*6640*/  @P3 BRA `(.L_x_39) ;  /* 0x00000000000c3947 */ /* 0x000fd80003800000 */
[----:B------:R-:W3:Y:S02]  /*6650*/  LDG.E.U8 R116, desc[UR46][R10.64] ;  /* 0x0000002e0a747981 */ /* 0x000ee4000c1e1100 */
[----:B---3--:R-:W-:-:S05]  /*6660*/  PRMT R12, R116, 0x8880, RZ ;  /* 0x00008880740c7816 */ /* 0x008fca00000000ff */
[----:B------:R-:W-:-:S07]  /*6670*/  IMAD R15, R12, R115, RZ ;  /* 0x000000730c0f7224 */ /* 0x000fce00078e02ff */
.L_x_39:
[----:B------:R-:W-:Y:S05]  /*6680*/  BSYNC B1 ;  /* 0x0000000000017941 */ /* 0x000fea0003800000 */
.L_x_38:
[----:B------:R-:W-:Y:S01]  /*6690*/  @!P3 IMAD R13, R106, R114, R15 ;  /* 0x000000726a0db224 */ /* 0x000fe200078e020f */
[----:B------:R-:W-:Y:S04]  /*66a0*/  BSSY B1, `(.L_x_40) ;  /* 0x0000006000017945 */ /* 0x000fe80003800000 */
[----:B------:R3:W-:Y:S01]  /*66b0*/  @!P3 STG.E.U8 desc[UR46][R6.64], R13 ;  /* 0x0000000d0600b986 */ /* 0x0007e2000c10112e */
[----:B------:R-:W-:Y:S05]  /*66c0*/  @P2 BRA `(.L_x_41) ;  /* 0x00000000000c2947 */ /* 0x000fea0003800000 */
[----:B------:R-:W4:Y:S02]  /*66d0*/  LDG.E.U8 R116, desc[UR46][R10.64+0x1] ;  /* 0x0000012e0a747981 */ /* 0x000f24000c1e1100 */
[----:B----4-:R-:W-:-:S05]  /*66e0*/  PRMT R12, R116, 0x8880, RZ ;  /* 0x00008880740c7816 */ /* 0x010fca00000000ff */
[----:B------:R-:W-:-:S07]  /*66f0*/  IMAD R15, R12, R115, RZ ;  /* 0x000000730c0f7224 */ /* 0x000fce00078e02ff */
.L_x_41:
[----:B------:R-:W-:Y:S05]  /*6700*/  BSYNC B1 ;  /* 0x0000000000017941 */ /* 0x000fea0003800000 */
.L_x_40:
[----:B------:R-:W-:Y:S01]  /*6710*/  @!P2 IMAD R107, R107, R114, R15 ;  /* 0x000000726b6ba224 */ /* 0x000fe200078e020f */
[----:B------:R-:W-:Y:S04]  /*6720*/  BSSY B1, `(.L_x_42) ;  /* 0x0000006000017945 */ /* 0x000fe80003800000 */
[----:B------:R4:W-:Y:S01]  /*6730*/  @!P2 STG.E.U8 desc[UR46][R6.64+0x1], R107 ;  /* 0x0000016b0600a986 */ /* 0x0009e2000c10112e */
[----:B------:R-:W-:Y:S05]  /*6740*/  @P5 BRA `(.L_x_43) ;  /* 0x00000000000c5947 */ /* 0x000fea0003800000 */
[----:B------:R-:W5:Y:S02]  /*6750*/  LDG.E.U8 R116, desc[UR46][R8.64+0x8] ;  /* 0x0000082e08747981 */ /* 0x000f64000c1e1100 */
[----:B-----5:R-:W-:-:S05]  /*6760*/  PRMT R12, R116, 0x8880, RZ ;  /* 0x00008880740c7816 */ /* 0x020fca00000000ff */
[----:B------:R-:W-:-:S07]  /*6770*/  IMAD R15, R12, R115, RZ ;  /* 0x000000730c0f7224 */ /* 0x000fce00078e02ff */
.L_x_43:
[----:B------:R-:W-:Y:S05]  /*6780*/  BSYNC B1 ;  /* 0x0000000000017941 */ /* 0x000fea0003800000 */
.L_x_42:
[----:B---3--:R-:W-:Y:S01]  /*6790*/  @!P5 IMAD R13, R108, R114, R15 ;  /* 0x000000726c0dd224 */ /* 0x008fe200078e020f */
[----:B------:R-:W-:Y:S04]  /*67a0*/  BSSY B1, `(.L_x_44) ;  /* 0x0000006000017945 */ /* 0x000fe80003800000 */
[----:B------:R3:W-:Y:S01]  /*67b0*/  @!P5 STG.E.U8 desc[UR46][R4.64+0x8], R13 ;  /* 0x0000080d0400d986 */ /* 0x0007e2000c10112e */
[----:B------:R-:W-:Y:S05]  /*67c0*/  @P4 BRA `(.L_x_45) ;  /* 0x00000000000c4947 */ /* 0x000fea0003800000 */
[----:B------:R-:W5:Y:S02]  /*67d0*/  LDG.E.U8 R116, desc[UR46][R8.64+0x9] ;  /* 0x0000092e08747981 */ /* 0x000f64000c1e1100 */
[----:B-----5:R-:W-:-:S05]  /*67e0*/  PRMT R12, R116, 0x8880, RZ ;  /* 0x00008880740c7816 */ /* 0x020fca00000000ff */
[----:B------:R-:W-:-:S07]  /*67f0*/  IMAD R15, R12, R115, RZ ;  /* 0x000000730c0f7224 */ /* 0x000fce00078e02ff */
.L_x_45:
[----:B------:R-:W-:Y:S05]  /*6800*/  BSYNC B1 ;  /* 0x0000000000017941 */ /* 0x000fea0003800000 */
.L_x_44:
[C---:B------:R-:W-:Y:S01]  /*6810*/  ISETP.LT.OR P1, PT, R0.reuse, 0x9, !P1 ;  /* 0x000000090000780c */ /* 0x040fe20004f21670 */
[----:B------:R-:W-:Y:S01]  /*6820*/  @!P4 IMAD R109, R109, R114, R15 ;  /* 0x000000726d6dc224 */ /* 0x000fe200078e020f */
[C---:B------:R-:W-:Y:S01]  /*6830*/  ISETP.GE.AND P3, PT, R3.reuse, 0x11, PT ;  /* 0x000000110300780c */ /* 0x040fe20003f66270 */
[----:B------:R-:W-:Y:S01]  /*6840*/  BSSY B1, `(.L_x_46) ;  /* 0x000000a000017945 */ /* 0x000fe20003800000 */
[----:B------:R-:W-:Y:S02]  /*6850*/  ISETP.GE.AND P2, PT, R3, 0x12, PT ;  /* 0x000000120300780c */ /* 0x000fe40003f46270 */
[----:B------:R0:W-:Y:S01]  /*6860*/  @!P4 STG.E.U8 desc[UR46][R4.64+0x9], R109 ;  /* 0x0000096d0400c986 */ /* 0x0001e2000c10112e */
[C---:B------:R-:W-:Y:S02]  /*6870*/  ISETP.LT.OR P0, PT, R0.reuse, 0x9, !P0 ;  /* 0x000000090000780c */ /* 0x040fe40004701670 */
[C---:B------:R-:W-:Y:S02]  /*6880*/  ISETP.LT.OR P5, PT, R0.reuse, 0x1, !P3 ;  /* 0x000000010000780c */ /* 0x040fe40005fa1670 */
[----:B------:R-:W-:-:S02]  /*6890*/  ISETP.LT.OR P4, PT, R0, 0x1, !P2 ;  /* 0x000000010000780c */ /* 0x000fc40005781670 */
[----:B------:R-:W-:Y:S11]  /*68a0*/  @P1 BRA `(.L_x_47) ;  /* 0x00000000000c1947 */ /* 0x000ff60003800000 */
[----:B------:R-:W5:Y:S02]  /*68b0*/  LDG.E.U8 R116, desc[UR46][R10.64+0x8] ;  /* 0x0000082e0a747981 */ /* 0x000f64000c1e1100 */
[----:B-----5:R-:W-:-:S05]  /*68c0*/  PRMT R12, R116, 0x8880, RZ ;  /* 0x00008880740c7816 */ /* 0x020fca00000000ff */
[----:B------:R-:W-:-:S07]  /*68d0*/  IMAD R15, R12, R115, RZ ;  /* 0x000000730c0f7224 */ /* 0x000fce00078e02ff */
.L_x_47:
[----:B------:R-:W-:Y:S05]  /*68e0*/  BSYNC B1 ;  /* 0x0000000000017941 */ /* 0x000fea0003800000 */
.L_x_46:
[----:B---3--:R-:W-:Y:S01]  /*68f0*/  @!P1 IMAD R13, R110, R114, R15 ;  /* 0x000000726e0d9224 */ /* 0x008fe200078e020f */
[----:B------:R-:W-:Y:S04]  /*6900*/  BSSY B1, `(.L_x_48) ;  /* 0x0000006000017945 */ /* 0x000fe80003800000 */
[----:B------:R3:W-:Y:S01]  /*6910*/  @!P1 STG.E.U8 desc[UR46][R6.64+0x8], R13 ;  /* 0x0000080d06009986 */ /* 0x0007e2000c10112e */
[----:B------:R-:W-:Y:S05]  /*6920*/  @P0 BRA `(.L_x_49) ;  /* 0x00000000000c0947 */ /* 0x000fea0003800000 */
[----:B------:R-:W5:Y:S02]  /*6930*/  LDG.E.U8 R116, desc[UR46][R10.64+0x9] ;  /* 0x0000092e0a747981 */ /* 0x000f64000c1e1100 */
[----:B-----5:R-:W-:-:S05]  /*6940*/  PRMT R12, R116, 0x8880, RZ ;  /* 0x00008880740c7816 */ /* 0x020fca00000000ff */
[----:B------:R-:W-:-:S07]  /*6950*/  IMAD R15, R12, R115, RZ ;  /* 0x000000730c0f7224 */ /* 0x000fce00078e02ff */
.L_x_49:
[----:B------:R-:W-:Y:S05]  /*6960*/  BSYNC B1 ;  /* 0x0000000000017941 */ /* 0x000fea0003800000 */
.L_x_48:
[----:B------:R-:W-:Y:S01]  /*6970*/  @!P0 IMAD R111, R111, R114, R15 ;  /* 0x000000726f6f8224 */ /* 0x000fe200078e020f */
[----:B------:R-:W-:Y:S04]  /*6980*/  BSSY B1, `(.L_x_50) ;  /* 0x0000006000017945 */ /* 0x000fe80003800000 */
[----:B------:R0:W-:Y:S01]  /*6990*/  @!P0 STG.E.U8 desc[UR46][R6.64+0x9], R111 ;  /* 0x0000096f06008986 */ /* 0x0001e2000c10112e */
[----:B------:R-:W-:Y:S05]  /*69a0*/  @P5 BRA `(.L_x_51) ;  /* 0x00000000000c5947 */ /* 0x000fea0003800000 */
[----:B------:R-:W5:Y:S02]  /*69b0*/  LDG.E.U8 R116, desc[UR46][R8.64+0x10] ;  /* 0x0000102e08747981 */ /* 0x000f64000c1e1100 */
[----:B-----5:R-:W-:-:S05]  /*69c0*/  PRMT R12, R116, 0x8880, RZ ;  /* 0x00008880740c7816 */ /* 0x020fca00000000ff */
[----:B------:R-:W-:-:S07]  /*69d0*/  IMAD R15, R12, R115, RZ ;  /* 0x000000730c0f7224 */ /* 0x000fce00078e02ff */
.L_x_51:
[----:B------:R-:W-:Y:S05]  /*69e0*/  BSYNC B1 ;  /* 0x0000000000017941 */ /* 0x000fea0003800000 */
.L_x_50:
[----:B---3--:R-:W-:Y:S01]  /*69f0*/  @!P5 IMAD R13, R96, R114, R15 ;  /* 0x00000072600dd224 */ /* 0x008fe200078e020f */
[----:B------:R-:W-:Y:S04]  /*6a00*/  BSSY B1, `(.L_x_52) ;  /* 0x0000006000017945 */ /* 0x000fe80003800000 */
[----:B------:R3:W-:Y:S01]  /*6a10*/  @!P5 STG.E.U8 desc[UR46][R4.64+0x10], R13 ;  /* 0x0000100d0400d986 */ /* 0x0007e2000c10112e */
[----:B------:R-:W-:Y:S05]  /*6a20*/  @P4 BRA `(.L_x_53) ;  /* 0x00000000000c4947 */ /* 0x000fea0003800000 */
[----:B------:R-:W5:Y:S02]  /*6a30*/  LDG.E.U8 R116, desc[UR46][R8.64+0x11] ;  /* 0x0000112e08747981 */ /* 0x000f64000c1e1100 */
[----:B-----5:R-:W-:-:S05]  /*6a40*/  PRMT R12, R116, 0x8880, RZ ;  /* 0x00008880740c7816 */ /* 0x020fca00000000ff */
[----:B------:R-:W-:-:S07]  /*6a50*/  IMAD R15, R12, R115, RZ ;  /* 0x000000730c0f7224 */ /* 0x000fce00078e02ff */
.L_x_53:
[----:B------:R-:W-:Y:S05]  /*6a60*/  BSYNC B1 ;  /* 0x0000000000017941 */ /* 0x000fea0003800000 */
.L_x_52:
        /* <DEDUP_REMOVED lines=13> */
.L_x_55:
[----:B------:R-:W-:Y:S05]  /*6b40*/  BSYNC B1 ;  /* 0x0000000000017941 */ /* 0x000fea0003800000 */
.L_x_54:
[----:B---3--:R-:W-:Y:S01]  /*6b50*/  @!P3 IMAD R13, R98, R114, R15 ;  /* 0x00000072620db224 */ /* 0x008fe200078e020f */
[----:B------:R-:W-:Y:S04]  /*6b60*/  BSSY B1, `(.L_x_56) ;  /* 0x0000006000017945 */ /* 0x000fe80003800000 */
[----:B------:R3:W-:Y:S01]  /*6b70*/  @!P3 STG.E.U8 desc[UR46][R6.64+0x10], R13 ;  /* 0x0000100d0600b986 */ /* 0x0007e2000c10112e */
[----:B------:R-:W-:Y:S05]  /*6b80*/  @P2 BRA `(.L_x_57) ;  /* 0x00000000000c2947 */ /* 0x000fea0003800000 */
[----:B------:R-:W5:Y:S02]  /*6b90*/  LDG.E.U8 R116, desc[UR46][R10.64+0x11] ;  /* 0x0000112e0a747981 */ /* 0x000f64000c1e1100 */
[----:B-----5:R-:W-:-:S05]  /*6ba0*/  PRMT R12, R116, 0x8880, RZ ;  /* 0x00008880740c7816 */ /* 0x020fca00000000ff */
[----:B------:R-:W-:-:S07]  /*6bb0*/  IMAD R15, R12, R115, RZ ;  /* 0x000000730c0f7224 */ /* 0x000fce00078e02ff */
.L_x_57:
[----:B------:R-:W-:Y:S05]  /*6bc0*/  BSYNC B1 ;  /* 0x0000000000017941 */ /* 0x000fea0003800000 */
.L_x_56:
[----:B------:R-:W-:Y:S01]  /*6bd0*/  @!P2 IMAD R99, R99, R114, R15 ;  /* 0x000000726363a224 */ /* 0x000fe200078e020f */
[----:B------:R-:W-:Y:S04]  /*6be0*/  BSSY B1, `(.L_x_58) ;  /* 0x0000006000017945 */ /* 0x000fe80003800000 */
[----:B------:R0:W-:Y:S01]  /*6bf0*/  @!P2 STG.E.U8 desc[UR46][R6.64+0x11], R99 ;  /* 0x000011630600a986 */ /* 0x0001e2000c10112e */
[----:B------:R-:W-:Y:S05]  /*6c00*/  @P5 BRA `(.L_x_59) ;  /* 0x00000000000c5947 */ /* 0x000fea0003800000 */
[----:B------:R-:W5:Y:S02]  /*6c10*/  LDG.E.U8 R116, desc[UR46][R8.64+0x18] ;  /* 0x0000182e08747981 */ /* 0x000f64000c1e1100 */
[----:B-----5:R-:W-:-:S05]  /*6c20*/  PRMT R12, R116, 0x8880, RZ ;  /* 0x00008880740c7816 */ /* 0x020fca00000000ff */
[----:B------:R-:W-:-:S07]  /*6c30*/  IMAD R15, R12, R115, RZ ;  /* 0x000000730c0f7224 */ /* 0x000fce00078e02ff */
.L_x_59:
[----:B------:R-:W-:Y:S05]  /*6c40*/  BSYNC B1 ;  /* 0x0000000000017941 */ /* 0x000fea0003800000 */
.L_x_58:
[----:B---3--:R-:W-:Y:S01]  /*6c50*/  @!P5 IMAD R13, R100, R114, R15 ;  /* 0x00000072640dd224 */ /* 0x008fe200078e020f */
[----:B------:R-:W-:Y:S04]  /*6c60*/  BSSY B1, `(.L_x_60) ;  /* 0x0000006000017945 */ /* 0x000fe80003800000 */
[----:B------:R3:W-:Y:S01]  /*6c70*/  @!P5 STG.E.U8 desc[UR46][R4.64+0x18], R13 ;  /* 0x0000180d0400d986 */ /* 0x0007e2000c10112e */
[----:B------:R-:W-:Y:S05]  /*6c80*/  @P4 BRA `(.L_x_61) ;  /* 0x00000000000c4947 */ /* 0x000fea0003800000 */
[----:B------:R-:W5:Y:S02]  /*6c90*/  LDG.E.U8 R116, desc[UR46][R8.64+0x19] ;  /* 0x0000192e08747981 */ /* 0x000f64000c1e1100 */
[----:B-----5:R-:W-:-:S05]  /*6ca0*/  PRMT R12, R116, 0x8880, RZ ;  /* 0x00008880740c7816 */ /* 0x020fca00000000ff */
[----:B------:R-:W-:-:S07]  /*6cb0*/  IMAD R15, R12, R115, RZ ;  /* 0x000000730c0f7224 */ /* 0x000fce00078e02ff */
.L_x_61:
[----:B------:R-:W-:Y:S05]  /*6cc0*/  BSYNC B1 ;  /* 0x0000000000017941 */ /* 0x000fea0003800000 */
.L_x_60:
        /* <DEDUP_REMOVED lines=13> */
.L_x_63:
[----:B------:R-:W-:Y:S05]  /*6da0*/  BSYNC B1 ;  /* 0x0000000000017941 */ /* 0x000fea0003800000 */
.L_x_62:
[----:B---3--:R-:W-:Y:S01]  /*6db0*/  @!P1 IMAD R13, R102, R114, R15 ;  /* 0x00000072660d9224 */ /* 0x008fe200078e020f */
[----:B------:R-:W-:Y:S04]  /*6dc0*/  BSSY B1, `(.L_x_64) ;  /* 0x0000006000017945 */ /* 0x000fe80003800000 */
[----:B------:R3:W-:Y:S01]  /*6dd0*/  @!P1 STG.E.U8 desc[UR46][R6.64+0x18], R13 ;  /* 0x0000180d06009986 */ /* 0x0007e2000c10112e */
[----:B------:R-:W-:Y:S05]  /*6de0*/  @P0 BRA `(.L_x_65) ;  /* 0x00000000000c0947 */ /* 0x000fea0003800000 */
[----:B------:R-:W5:Y:S02]  /*6df0*/  LDG.E.U8 R116, desc[UR46][R10.64+0x19] ;  /* 0x0000192e0a747981 */ /* 0x000f64000c1e1100 */
[----:B-----5:R-:W-:-:S05]  /*6e00*/  PRMT R12, R116, 0x8880, RZ ;  /* 0x00008880740c7816 */ /* 0x020fca00000000ff */
[----:B------:R-:W-:-:S07]  /*6e10*/  IMAD R15, R12, R115, RZ ;  /* 0x000000730c0f7224 */ /* 0x000fce00078e02ff */
.L_x_65:
[----:B------:R-:W-:Y:S05]  /*6e20*/  BSYNC B1 ;  /* 0x0000000000017941 */ /* 0x000fea0003800000 */
.L_x_64:
[----:B------:R-:W-:Y:S01]  /*6e30*/  @!P0 IMAD R103, R103, R114, R15 ;  /* 0x0000007267678224 */ /* 0x000fe200078e020f */
[----:B------:R-:W-:Y:S04]  /*6e40*/  BSSY B1, `(.L_x_66) ;  /* 0x0000006000017945 */ /* 0x000fe80003800000 */
[----:B------:R0:W-:Y:S01]  /*6e50*/  @!P0 STG.E.U8 desc[UR46][R6.64+0x19], R103 ;  /* 0x0000196706008986 */ /* 0x0001e2000c10112e */
[----:B------:R-:W-:Y:S05]  /*6e60*/  @P5 BRA `(.L_x_67) ;  /* 0x00000000000c5947 */ /* 0x000fea0003800000 */
[----:B------:R-:W5:Y:S02]  /*6e70*/  LDG.E.U8 R116, desc[UR46][R8.64+0x20] ;  /* 0x0000202e08747981 */ /* 0x000f64000c1e1100 */
[----:B-----5:R-:W-:-:S05]  /*6e80*/  PRMT R12, R116, 0x8880, RZ ;  /* 0x00008880740c7816 */ /* 0x020fca00000000ff */
[----:B------:R-:W-:-:S07]  /*6e90*/  IMAD R15, R12, R115, RZ ;  /* 0x000000730c0f7224 */ /* 0x000fce00078e02ff */
.L_x_67:
[----:B------:R-:W-:Y:S05]  /*6ea0*/  BSYNC B1 ;  /* 0x0000000000017941 */ /* 0x000fea0003800000 */
.L_x_66:
[----:B---3--:R-:W-:Y:S01]  /*6eb0*/  @!P5 IMAD R13, R88, R114, R15 ;  /* 0x00000072580dd224 */ /* 0x008fe200078e020f */
[----:B------:R-:W-:Y:S04]  /*6ec0*/  BSSY B1, `(.L_x_68) ;  /* 0x0000006000017945 */ /* 0x000fe80003800000 */
[----:B------:R3:W-:Y:S01]  /*6ed0*/  @!P5 STG.E.U8 desc[UR46][R4.64+0x20], R13 ;  /* 0x0000200d0400d986 */ /* 0x0007e2000c10112e */
[----:B------:R-:W-:Y:S05]  /*6ee0*/  @P4 BRA `(.L_x_69) ;  /* 0x00000000000c4947 */ /* 0x000fea0003800000 */
[----:B------:R-:W5:Y:S02]  /*6ef0*/  LDG.E.U8 R116, desc[UR46][R8.64+0x21] ;  /* 0x0000212e08747981 */ /* 0x000f64000c1e1100 */
[----:B-----5:R-:W-:-:S05]  /*6f00*/  PRMT R12, R116, 0x8880, RZ ;  /* 0x00008880740c7816 */ /* 0x020fca00000000ff */
[----:B------:R-:W-:-:S07]  /*6f10*/  IMAD R15, R12, R115, RZ ;  /* 0x000000730c0f7224 */ /* 0x000fce00078e02ff */
.L_x_69:
[----:B------:R-:W-:Y:S05]  /*6f20*/  BSYNC B1 ;  /* 0x0000000000017941 */ /* 0x000fea0003800000 */
.L_x_68:
        /* <DEDUP_REMOVED lines=13> */
.L_x_71:
[----:B------:R-:W-:Y:S05]  /*7000*/  BSYNC B1 ;  /* 0x0000000000017941 */ /* 0x000fea0003800000 */
.L_x_70:
[----:B---3--:R-:W-:Y:S01]  /*7010*/  @!P3 IMAD R13, R90, R114, R15 ;  /* 0x000000725a0db224 */ /* 0x008fe200078e020f */
[----:B------:R-:W-:Y:S04]  /*7020*/  BSSY B1, `(.L_x_72) ;  /* 0x0000006000017945 */ /* 0x000fe80003800000 */
[----:B------:R3:W-:Y:S01]  /*7030*/  @!P3 STG.E.U8 desc[UR46][R6.64+0x20], R13 ;  /* 0x0000200d0600b986 */ /* 0x0007e2000c10112e */
[----:B------:R-:W-:Y:S05]  /*7040*/  @P2 BRA `(.L_x_73) ;  /* 0x00000000000c2947 */ /* 0x000fea0003800000 */
[----:B------:R-:W5:Y:S02]  /*7050*/  LDG.E.U8 R116, desc[UR46][R10.64+0x21] ;  /* 0x0000212e0a747981 */ /* 0x000f64000c1e1100 */
[----:B-----5:R-:W-:-:S05]  /*7060*/  PRMT R12, R116, 0x8880, RZ ;  /* 0x00008880740c7816 */ /* 0x020fca00000000ff */
[----:B------:R-:W-:-:S07]  /*7070*/  IMAD R15, R12, R115, RZ ;  /* 0x000000730c0f7224 */ /* 0x000fce00078e02ff */
.L_x_73:
[----:B------:R-:W-:Y:S05]  /*7080*/  BSYNC B1 ;  /* 0x0000000000017941 */ /* 0x000fea0003800000 */
.L_x_72:
[----:B------:R-:W-:Y:S01]  /*7090*/  @!P2 IMAD R91, R91, R114, R15 ;  /* 0x000000725b5ba224 */ /* 0x000fe200078e020f */
[----:B------:R-:W-:Y:S04]  /*70a0*/  BSSY B1, `(.L_x_74) ;  /* 0x0000006000017945 */ /* 0x000fe80003800000 */
[----:B------:R0:W-:Y:S01]  /*70b0*/  @!P2 STG.E.U8 desc[UR46][R6.64+0x21], R91 ;  /* 0x0000215b0600a986 */ /* 0x0001e2000c10112e */
[----:B------:R-:W-:Y:S05]  /*70c0*/  @P5 BRA `(.L_x_75) ;  /* 0x00000000000c5947 */ /* 0x000fea0003800000 */
[----:B------:R-:W5:Y:S02]  /*70d0*/  LDG.E.U8 R116, desc[UR46][R8.64+0x28] ;  /* 0x0000282e08747981 */ /* 0x000f64000c1e1100 */
[----:B-----5:R-:W-:-:S05]  /*70e0*/  PRMT R12, R116, 0x8880, RZ ;  /* 0x00008880740c7816 */ /* 0x020fca00000000ff */
[----:B------:R-:W-:-:S07]  /*70f0*/  IMAD R15, R12, R115, RZ ;  /* 0x000000730c0f7224 */ /* 0x000fce00078e02ff */
.L_x_75:
[----:B------:R-:W-:Y:S05]  /*7100*/  BSYNC B1 ;  /* 0x0000000000017941 */ /* 0x000fea0003800000 */
.L_x_74:
[----:B---3--:R-:W-:Y:S01]  /*7110*/  @!P5 IMAD R13, R92, R114, R15 ;  /* 0x000000725c0dd224 */ /* 0x008fe200078e020f */
[----:B------:R-:W-:Y:S04]  /*7120*/  BSSY B1, `(.L_x_76) ;  /* 0x0000006000017945 */ /* 0x000fe80003800000 */
[----:B------:R3:W-:Y:S01]  /*7130*/  @!P5 STG.E.U8 desc[UR46][R4.64+0x28], R13 ;  /* 0x0000280d0400d986 */ /* 0x0007e2000c10112e */
[----:B------:R-:W-:Y:S05]  /*7140*/  @P4 BRA `(.L_x_77) ;  /* 0x00000000000c4947 */ /* 0x000fea0003800000 */
[----:B------:R-:W5:Y:S02]  /*7150*/  LDG.E.U8 R116, desc[UR46][R8.64+0x29] ;  /* 0x0000292e08747981 */ /* 0x000f64000c1e1100 */
[----:B-----5:R-:W-:-:S05]  /*7160*/  PRMT R12, R116, 0x8880, RZ ;  /* 0x00008880740c7816 */ /* 0x020fca00000000ff */
[----:B------:R-:W-:-:S07]  /*7170*/  IMAD R15, R12, R115, RZ ;  /* 0x000000730c0f7224 */ /* 0x000fce00078e02ff */
.L_x_77:
[----:B------:R-:W-:Y:S05]  /*7180*/  BSYNC B1 ;  /* 0x0000000000017941 */ /* 0x000fea0003800000 */
.L_x_76:
        /* <DEDUP_REMOVED lines=13> */
.L_x_79:
[----:B------:R-:W-:Y:S05]  /*7260*/  BSYNC B1 ;  /* 0x0000000000017941 */ /* 0x000fea0003800000 */
.L_x_78:
[----:B---3--:R-:W-:Y:S01]  /*7270*/  @!P1 IMAD R13, R94, R114, R15 ;  /* 0x000000725e0d9224 */ /* 0x008fe200078e020f */
[----:B------:R-:W-:Y:S04]  /*7280*/  BSSY B1, `(.L_x_80) ;  /* 0x0000006000017945 */ /* 0x000fe80003800000 */
[----:B------:R3:W-:Y:S01]  /*7290*/  @!P1 STG.E.U8 desc[UR46][R6.64+0x28], R13 ;  /* 0x0000280d06009986 */ /* 0x0007e2000c10112e */
[----:B------:R-:W-:Y:S05]  /*72a0*/  @P0 BRA `(.L_x_81) ;  /* 0x00000000000c0947 */ /* 0x000fea0003800000 */
[----:B------:R-:W5:Y:S02]  /*72b0*/  LDG.E.U8 R116, desc[UR46][R10.64+0x29] ;  /* 0x0000292e0a747981 */ /* 0x000f64000c1e1100 */
[----:B-----5:R-:W-:-:S05]  /*72c0*/  PRMT R12, R116, 0x8880, RZ ;  /* 0x00008880740c7816 */ /* 0x020fca00000000ff */
[----:B------:R-:W-:-:S07]  /*72d0*/  IMAD R15, R12, R115, RZ ;  /* 0x000000730c0f7224 */ /* 0x000fce00078e02ff */
.L_x_81:
[----:B------:R-:W-:Y:S05]  /*72e0*/  BSYNC B1 ;  /* 0x0000000000017941 */ /* 0x000fea0003800000 */
.L_x_80:
[----:B------:R-:W-:Y:S01]  /*72f0*/  @!P0 IMAD R95, R95, R114, R15 ;  /* 0x000000725f5f8224 */ /* 0x000fe200078e020f */
[----:B------:R-:W-:Y:S04]  /*7300*/  BSSY B1, `(.L_x_82) ;  /* 0x0000006000017945 */ /* 0x000fe80003800000 */
[----:B------:R0:W-:Y:S01]  /*7310*/  @!P0 STG.E.U8 desc[UR46][R6.64+0x29], R95 ;  /* 0x0000295f06008986 */ /* 0x0001e2000c10112e */
[----:B------:R-:W-:Y:S05]  /*7320*/  @P5 BRA `(.L_x_83) ;  /* 0x00000000000c5947 */ /* 0x000fea0003800000 */
[----:B------:R-:W5:Y:S02]  /*7330*/  LDG.E.U8 R116, desc[UR46][R8.64+0x30] ;  /* 0x0000302e08747981 */ /* 0x000f64000c1e1100 */
[----:B-----5:R-:W-:-:S05]  /*7340*/  PRMT R12, R116, 0x8880, RZ ;  /* 0x00008880740c7816 */ /* 0x020fca00000000ff */
[----:B------:R-:W-:-:S07]  /*7350*/  IMAD R15, R12, R115, RZ ;  /* 0x000000730c0f7224 */ /* 0x000fce00078e02ff */
.L_x_83:
[----:B------:R-:W-:Y:S05]  /*7360*/  BSYNC B1 ;  /* 0x0000000000017941 */ /* 0x000fea0003800000 */
.L_x_82:
[----:B---3--:R-:W-:Y:S01]  /*7370*/  @!P5 IMAD R13, R80, R114, R15 ;  /* 0x00000072500dd224 */ /* 0x008fe200078e020f */
[----:B------:R-:W-:Y:S04]  /*7380*/  BSSY B1, `(.L_x_84) ;  /* 0x0000006000017945 */ /* 0x000fe80003800000 */
[----:B------:R3:W-:Y:S01]  /*7390*/  @!P5 STG.E.U8 desc[UR46][R4.64+0x30], R13 ;  /* 0x0000300d0400d986 */ /* 0x0007e2000c10112e */
[----:B------:R-:W-:Y:S05]  /*73a0*/  @P4 BRA `(.L_x_85) ;  /* 0x00000000000c4947 */ /* 0x000fea0003800000 */
[----:B------:R-:W5:Y:S02]  /*73b0*/  LDG.E.U8 R116, desc[UR46][R8.64+0x31] ;  /* 0x0000312e08747981 */ /* 0x000f64000c1e1100 */
[----:B-----5:R-:W-:-:S05]  /*73c0*/  PRMT R12, R116, 0x8880, RZ ;  /* 0x00008880740c7816 */ /* 0x020fca00000000ff */
[----:B------:R-:W-:-:S07]  /*73d0*/  IMAD R15, R12, R115, RZ ;  /* 0x000000730c0f7224 */ /* 0x000fce00078e02ff */
.L_x_85:
[----:B------:R-:W-:Y:S05]  /*73e0*/  BSYNC B1 ;  /* 0x0000000000017941 */ /* 0x000fea0003800000 */
.L_x_84:
        /* <DEDUP_REMOVED lines=13> */
.L_x_87:
[----:B------:R-:W-:Y:S05]  /*74c0*/  BSYNC B1 ;  /* 0x0000000000017941 */ /* 0x000fea0003800000 */
.L_x_86:
[----:B---3--:R-:W-:Y:S01]  /*74d0*/  @!P3 IMAD R13, R82, R114, R15 ;  /* 0x00000072520db224 */ /* 0x008fe200078e020f */
[----:B------:R-:W-:Y:S04]  /*74e0*/  BSSY B1, `(.L_x_88) ;  /* 0x0000006000017945 */ /* 0x000fe80003800000 */
[----:B------:R3:W-:Y:S01]  /*74f0*/  @!P3 STG.E.U8 desc[UR46][R6.64+0x30], R13 ;  /* 0x0000300d0600b986 */ /* 0x0007e2000c10112e */
[----:B------:R-:W-:Y:S05]  /*7500*/  @P2 BRA `(.L_x_89) ;  /* 0x00000000000c2947 */ /* 0x000fea0003800000 */
[----:B------:R-:W5:Y:S02]  /*7510*/  LDG.E.U8 R116, desc[UR46][R10.64+0x31] ;  /* 0x0000312e0a747981 */ /* 0x000f64000c1e1100 */
[----:B-----5:R-:W-:-:S05]  /*7520*/  PRMT R12, R116, 0x8880, RZ ;  /* 0x00008880740c7816 */ /* 0x020fca00000000ff */
[----:B------:R-:W-:-:S07]  /*7530*/  IMAD R15, R12, R115, RZ ;  /* 0x000000730c0f7224 */ /* 0x000fce00078e02ff */
.L_x_89:
[----:B------:R-:W-:Y:S05]  /*7540*/  BSYNC B1 ;  /* 0x0000000000017941 */ /* 0x000fea0003800000 */
.L_x_88:
[----:B------:R-:W-:Y:S01]  /*7550*/  @!P2 IMAD R83, R83, R114, R15 ;  /* 0x000000725353a224 */ /* 0x000fe200078e020f */
[----:B------:R-:W-:Y:S04]  /*7560*/  BSSY B1, `(.L_x_90) ;  /* 0x0000006000017945 */ /* 0x000fe80003800000 */
[----:B------:R0:W-:Y:S01]  /*7570*/  @!P2 STG.E.U8 desc[UR46][R6.64+0x31], R83 ;  /* 0x000031530600a986 */ /* 0x0001e2000c10112e */
[----:B------:R-:W-:Y:S05]  /*7580*/  @P5 BRA `(.L_x_91) ;  /* 0x00000000000c5947 */ /* 0x000fea0003800000 */
[----:B------:R-:W5:Y:S02]  /*7590*/  LDG.E.U8 R116, desc[UR46][R8.64+0x38] ;  /* 0x0000382e08747981 */ /* 0x000f64000c1e1100 */
[----:B-----5:R-:W-:-:S05]  /*75a0*/  PRMT R12, R116, 0x8880, RZ ;  /* 0x00008880740c7816 */ /* 0x020fca00000000ff */
[----:B------:R-:W-:-:S07]  /*75b0*/  IMAD R15, R12, R115, RZ ;  /* 0x000000730c0f7224 */ /* 0x000fce00078e02ff */
.L_x_91:
[----:B------:R-:W-:Y:S05]  /*75c0*/  BSYNC B1 ;  /* 0x0000000000017941 */ /* 0x000fea0003800000 */
.L_x_90:
[----:B---3--:R-:W-:Y:S01]  /*75d0*/  @!P5 IMAD R13, R84, R114, R15 ;  /* 0x00000072540dd224 */ /* 0x008fe200078e020f */
[----:B------:R-:W-:Y:S04]  /*75e0*/  BSSY B1, `(.L_x_92) ;  /* 0x0000006000017945 */ /* 0x000fe80003800000 */
[----:B------:R3:W-:Y:S01]  /*75f0*/  @!P5 STG.E.U8 desc[UR46][R4.64+0x38], R13 ;  /* 0x0000380d0400d986 */ /* 0x0007e2000c10112e */
[----:B------:R-:W-:Y:S05]  /*7600*/  @P4 BRA `(.L_x_93) ;  /* 0x00000000000c4947 */ /* 0x000fea0003800000 */
[----:B------:R-:W5:Y:S02]  /*7610*/  LDG.E.U8 R116, desc[UR46][R8.64+0x39] ;  /* 0x0000392e08747981 */ /* 0x000f64000c1e1100 */
[----:B-----5:R-:W-:-:S05]  /*7620*/  PRMT R12, R116, 0x8880, RZ ;  /* 0x00008880740c7816 */ /* 0x020fca00000000ff */
[----:B------:R-:W-:-:S07]  /*7630*/  IMAD R15, R12, R115, RZ ;  /* 0x000000730c0f7224 */ /* 0x000fce00078e02ff */
.L_x_93:
[----:B------:R-:W-:Y:S05]  /*7640*/  BSYNC B1 ;  /* 0x0000000000017941 */ /* 0x000fea0003800000 */
.L_x_92:
        /* <DEDUP_REMOVED lines=13> */
.L_x_95:
[----:B------:R-:W-:Y:S05]  /*7720*/  BSYNC B1 ;  /* 0x0000000000017941 */ /* 0x000fea0003800000 */
.L_x_94:
[----:B---3--:R-:W-:Y:S01]  /*7730*/  @!P1 IMAD R13, R86, R114, R15 ;  /* 0x00000072560d9224 */ /* 0x008fe200078e020f */
[----:B------:R-:W-:Y:S04]  /*7740*/  BSSY B1, `(.L_x_96) ;  /* 0x0000006000017945 */ /* 0x000fe80003800000 */
[----:B------:R3:W-:Y:S01]  /*7750*/  @!P1 STG.E.U8 desc[UR46][R6.64+0x38], R13 ;  /* 0x0000380d06009986 */ /* 0x0007e2000c10112e */
[----:B------:R-:W-:Y:S05]  /*7760*/  @P0 BRA `(.L_x_97) ;  /* 0x00000000000c0947 */ /* 0x000fea0003800000 */
[----:B------:R-:W5:Y:S02]  /*7770*/  LDG.E.U8 R116, desc[UR46][R10.64+0x39] ;  /* 0x0000392e0a747981 */ /* 0x000f64000c1e1100 */
[----:B-----5:R-:W-:-:S05]  /*7780*/  PRMT R12, R116, 0x8880, RZ ;  /* 0x00008880740c7816 */ /* 0x020fca00000000ff */
[----:B------:R-:W-:-:S07]  /*7790*/  IMAD R15, R12, R115, RZ ;  /* 0x000000730c0f7224 */ /* 0x000fce00078e02ff */
.L_x_97:
[----:B------:R-:W-:Y:S05]  /*77a0*/  BSYNC B1 ;  /* 0x0000000000017941 */ /* 0x000fea0003800000 */
.L_x_96:
[----:B------:R-:W-:Y:S01]  /*77b0*/  @!P0 IMAD R87, R87, R114, R15 ;  /* 0x0000007257578224 */ /* 0x000fe200078e020f */
[----:B------:R-:W-:Y:S04]  /*77c0*/  BSSY B1, `(.L_x_98) ;  /* 0x0000006000017945 */ /* 0x000fe80003800000 */
[----:B------:R0:W-:Y:S01]  /*77d0*/  @!P0 STG.E.U8 desc[UR46][R6.64+0x39], R87 ;  /* 0x0000395706008986 */ /* 0x0001e2000c10112e */
[----:B------:R-:W-:Y:S05]  /*77e0*/  @P5 BRA `(.L_x_99) ;  /* 0x00000000000c5947 */ /* 0x000fea0003800000 */
[----:B------:R-:W5:Y:S02]  /*77f0*/  LDG.E.U8 R116, desc[UR46][R8.64+0x40] ;  /* 0x0000402e08747981 */ /* 0x000f64000c1e1100 */
[----:B-----5:R-:W-:-:S05]  /*7800*/  PRMT R12, R116, 0x8880, RZ ;  /* 0x00008880740c7816 */ /* 0x020fca00000000ff */
[----:B------:R-:W-:-:S07]  /*7810*/  IMAD R15, R12, R115, RZ ;  /* 0x000000730c0f7224 */ /* 0x000fce00078e02ff */
.L_x_99:
[----:B------:R-:W-:Y:S05]  /*7820*/  BSYNC B1 ;  /* 0x0000000000017941 */ /* 0x000fea0003800000 */
.L_x_98:
[----:B---3--:R-:W-:Y:S01]  /*7830*/  @!P5 IMAD R13, R72, R114, R15 ;  /* 0x00000072480dd224 */ /* 0x008fe200078e020f */
[----:B------:R-:W-:Y:S04]  /*7840*/  BSSY B1, `(.L_x_100) ;  /* 0x0000006000017945 */ /* 0x000fe80003800000 */
[----:B------:R3:W-:Y:S01]  /*7850*/  @!P5 STG.E.U8 desc[UR46][R4.64+0x40], R13 ;  /* 0x0000400d0400d986 */ /* 0x0007e2000c10112e */
[----:B------:R-:W-:Y:S05]  /*7860*/  @P4 BRA `(.L_x_101) ;  /* 0x00000000000c4947 */ /* 0x000fea0003800000 */
[----:B------:R-:W5:Y:S02]  /*7870*/  LDG.E.U8 R116, desc[UR46][R8.64+0x41] ;  /* 0x0000412e08747981 */ /* 0x000f64000c1e1100 */
[----:B-----5:R-:W-:-:S05]  /*7880*/  PRMT R12, R116, 0x8880, RZ ;  /* 0x00008880740c7816 */ /* 0x020fca00000000ff */
[----:B------:R-:W-:-:S07]  /*7890*/  IMAD R15, R12, R115, RZ ;  /* 0x000000730c0f7224 */ /* 0x000fce00078e02ff */
.L_x_101:
[----:B------:R-:W-:Y:S05]  /*78a0*/  BSYNC B1 ;  /* 0x0000000000017941 */ /* 0x000fea0003800000 */
.L_x_100:
        /* <DEDUP_REMOVED lines=13> */
.L_x_103:
[----:B------:R-:W-:Y:S05]  /*7980*/  BSYNC B1 ;  /* 0x0000000000017941 */ /* 0x000fea0003800000 */
.L_x_102:
[----:B---3--:R-:W-:Y:S01]  /*7990*/  @!P3 IMAD R13, R74, R114, R15 ;  /* 0x000000724a0db224 */ /* 0x008fe200078e020f */
[----:B------:R-:W-:Y:S04]  /*79a0*/  BSSY B1, `(.L_x_104) ;  /* 0x0000006000017945 */ /* 0x000fe80003800000 */
[----:B------:R3:W-:Y:S01]  /*79b0*/  @!P3 STG.E.U8 desc[UR46][R6.64+0x40], R13 ;  /* 0x0000400d0600b986 */ /* 0x0007e2000c10112e */
[----:B------:R-:W-:Y:S05]  /*79c0*/  @P2 BRA `(.L_x_105) ;  /* 0x00000000000c2947 */ /* 0x000fea0003800000 */
[----:B------:R-:W5:Y:S02]  /*79d0*/  LDG.E.U8 R116, desc[UR46][R10.64+0x41] ;  /* 0x0000412e0a747981 */ /* 0x000f64000c1e1100 */
[----:B-----5:R-:W-:-:S05]  /*79e0*/  PRMT R12, R116, 0x8880, RZ ;  /* 0x00008880740c7816 */ /* 0x020fca00000000ff */
[----:B------:R-:W-:-:S07]  /*79f0*/  IMAD R15, R12, R115, RZ ;  /* 0x000000730c0f7224 */ /* 0x000fce00078e02ff */
.L_x_105:
[----:B------:R-:W-:Y:S05]  /*7a00*/  BSYNC B1 ;  /* 0x0000000000017941 */ /* 0x000fea0003800000 */
.L_x_104:
[----:B------:R-:W-:Y:S01]  /*7a10*/  @!P2 IMAD R75, R75, R114, R15 ;  /* 0x000000724b4ba224 */ /* 0x000fe200078e020f */
[----:B------:R-:W-:Y:S04]  /*7a20*/  BSSY B1, `(.L_x_106) ;  /* 0x0000006000017945 */ /* 0x000fe80003800000 */
[----:B------:R0:W-:Y:S01]  /*7a30*/  @!P2 STG.E.U8 desc[UR46][R6.64+0x41], R75 ;  /* 0x0000414b0600a986 */ /* 0x0001e2000c10112e */
[----:B------:R-:W-:Y:S05]  /*7a40*/  @P5 BRA `(.L_x_107) ;  /* 0x00000000000c5947 */ /* 0x000fea0003800000 */
[----:B------:R-:W5:Y:S02]  /*7a50*/  LDG.E.U8 R116, desc[UR46][R8.64+0x48] ;  /* 0x0000482e08747981 */ /* 0x000f64000c1e1100 */
[----:B-----5:R-:W-:-:S05]  /*7a60*/  PRMT R12, R116, 0x8880, RZ ;  /* 0x00008880740c7816 */ /* 0x020fca00000000ff */
[----:B------:R-:W-:-:S07]  /*7a70*/  IMAD R15, R12, R115, RZ ;  /* 0x000000730c0f7224 */ /* 0x000fce00078e02ff */
.L_x_107:
[----:B------:R-:W-:Y:S05]  /*7a80*/  BSYNC B1 ;  /* 0x0000000000017941 */ /* 0x000fea0003800000 */
.L_x_106:
[----:B---3--:R-:W-:Y:S01]  /*7a90*/  @!P5 IMAD R13, R76, R114, R15 ;  /* 0x000000724c0dd224 */ /* 0x008fe200078e020f */
[----:B------:R-:W-:Y:S04]  /*7aa0*/  BSSY B1, `(.L_x_108) ;  /* 0x0000006000017945 */ /* 0x000fe80003800000 */
[----:B------:R3:W-:Y:S01]  /*7ab0*/  @!P5 STG.E.U8 desc[UR46][R4.64+0x48], R13 ;  /* 0x0000480d0400d986 */ /* 0x0007e2000c10112e */
[----:B------:R-:W-:Y:S05]  /*7ac0*/  @P4 BRA `(.L_x_109) ;  /* 0x00000000000c4947 */ /* 0x000fea0003800000 */
[----:B------:R-:W5:Y:S02]  /*7ad0*/  LDG.E.U8 R116, desc[UR46][R8.64+0x49] ;  /* 0x0000492e08747981 */ /* 0x000f64000c1e1100 */
[----:B-----5:R-:W-:-:S05]  /*7ae0*/  PRMT R12, R116, 0x8880, RZ ;  /* 0x00008880740c7816 */ /* 0x020fca00000000ff */
[----:B------:R-:W-:-:S07]  /*7af0*/  IMAD R15, R12, R115, RZ ;  /* 0x000000730c0f7224 */ /* 0x000fce00078e02ff */
.L_x_109:
[----:B------:R-:W-:Y:S05]  /*7b00*/  BSYNC B1 ;  /* 0x0000000000017941 */ /* 0x000fea0003800000 */
.L_x_108:
        /* <DEDUP_REMOVED lines=13> */
.L_x_111:
[----:B------:R-:W-:Y:S05]  /*7be0*/  BSYNC B1 ;  /* 0x0000000000017941 */ /* 0x000fea0003800000 */
.L_x_110:
[----:B---3--:R-:W-:Y:S01]  /*7bf0*/  @!P1 IMAD R13, R78, R114, R15 ;  /* 0x000000724e0d9224 */ /* 0x008fe200078e020f */
[----:B------:R-:W-:Y:S04]  /*7c00*/  BSSY B1, `(.L_x_112) ;  /* 0x0000006000017945 */ /* 0x000fe80003800000 */
[----:B------:R3:W-:Y:S01]  /*7c10*/  @!P1 STG.E.U8 desc[UR46][R6.64+0x48], R13 ;  /* 0x0000480d06009986 */ /* 0x0007e2000c10112e */
[----:B------:R-:W-:Y:S05]  /*7c20*/  @P0 BRA `(.L_x_113) ;  /* 0x00000000000c0947 */ /* 0x000fea0003800000 */
[----:B------:R-:W5:Y:S02]  /*7c30*/  LDG.E.U8 R116, desc[UR46][R10.64+0x49] ;  /* 0x0000492e0a747981 */ /* 0x000f64000c1e1100 */
[----:B-----5:R-:W-:-:S05]  /*7c40*/  PRMT R12, R116, 0x8880, RZ ;  /* 0x00008880740c7816 */ /* 0x020fca00000000ff */
[----:B------:R-:W-:-:S07]  /*7c50*/  IMAD R15, R12, R115, RZ ;  /* 0x000000730c0f7224 */ /* 0x000fce00078e02ff */
.L_x_113:
[----:B------:R-:W-:Y:S05]  /*7c60*/  BSYNC B1 ;  /* 0x0000000000017941 */ /* 0x000fea0003800000 */
.L_x_112:
[----:B------:R-:W-:Y:S01]  /*7c70*/  @!P0 IMAD R79, R79, R114, R15 ;  /* 0x000000724f4f8224 */ /* 0x000fe200078e020f */
[----:B------:R-:W-:Y:S04]  /*7c80*/  BSSY B1, `(.L_x_114) ;  /* 0x0000006000017945 */ /* 0x000fe80003800000 */
[----:B------:R0:W-:Y:S01]  /*7c90*/  @!P0 STG.E.U8 desc[UR46][R6.64+0x49], R79 ;  /* 0x0000494f06008986 */ /* 0x0001e2000c10112e */
[----:B------:R-:W-:Y:S05]  /*7ca0*/  @P5 BRA `(.L_x_115) ;  /* 0x00000000000c5947 */ /* 0x000fea0003800000 */
[----:B------:R-:W5:Y:S02]  /*7cb0*/  LDG.E.U8 R116, desc[UR46][R8.64+0x50] ;  /* 0x0000502e08747981 */ /* 0x000f64000c1e1100 */
[----:B-----5:R-:W-:-:S05]  /*7cc0*/  PRMT R12, R116, 0x8880, RZ ;  /* 0x00008880740c7816 */ /* 0x020fca00000000ff */
[----:B------:R-:W-:-:S07]  /*7cd0*/  IMAD R15, R12, R115, RZ ;  /* 0x000000730c0f7224 */ /* 0x000fce00078e02ff */
.L_x_115:
[----:B------:R-:W-:Y:S05]  /*7ce0*/  BSYNC B1 ;  /* 0x0000000000017941 */ /* 0x000fea0003800000 */
.L_x_114:
[----:B---3--:R-:W-:Y:S01]  /*7cf0*/  @!P5 IMAD R13, R64, R114, R15 ;  /* 0x00000072400dd224 */ /* 0x008fe200078e020f */
[----:B------:R-:W-:Y:S04]  /*7d00*/  BSSY B1, `(.L_x_116) ;  /* 0x0000006000017945 */ /* 0x000fe80003800000 */
[----:B------:R3:W-:Y:S01]  /*7d10*/  @!P5 STG.E.U8 desc[UR46][R4.64+0x50], R13 ;  /* 0x0000500d0400d986 */ /* 0x0007e2000c10112e */
[----:B------:R-:W-:Y:S05]  /*7d20*/  @P4 BRA `(.L_x_117) ;  /* 0x00000000000c4947 */ /* 0x000fea0003800000 */
[----:B------:R-:W5:Y:S02]  /*7d30*/  LDG.E.U8 R116, desc[UR46][R8.64+0x51] ;  /* 0x0000512e08747981 */ /* 0x000f64000c1e1100 */
[----:B-----5:R-:W-:-:S05]  /*7d40*/  PRMT R12, R116, 0x8880, RZ ;  /* 0x00008880740c7816 */ /* 0x020fca00000000ff */
[----:B------:R-:W-:-:S07]  /*7d50*/  IMAD R15, R12, R115, RZ ;  /* 0x000000730c0f7224 */ /* 0x000fce00078e02ff */
.L_x_117:
[----:B------:R-:W-:Y:S05]  /*7d60*/  BSYNC B1 ;  /* 0x0000000000017941 */ /* 0x000fea0003800000 */
.L_x_116:
        /* <DEDUP_REMOVED lines=13> */
.L_x_119:
[----:B------:R-:W-:Y:S05]  /*7e40*/  BSYNC B1 ;  /* 0x0000000000017941 */ /* 0x000fea0003800000 */
.L_x_118:
[----:B---3--:R-:W-:Y:S01]  /*7e50*/  @!P3 IMAD R13, R66, R114, R15 ;  /* 0x00000072420db224 */ /* 0x008fe200078e020f */
[----:B------:R-:W-:Y:S04]  /*7e60*/  BSSY B1, `(.L_x_120) ;  /* 0x0000006000017945 */ /* 0x000fe80003800000 */
[----:B------:R3:W-:Y:S01]  /*7e70*/  @!P3 STG.E.U8 desc[UR46][R6.64+0x50], R13 ;  /* 0x0000500d0600b986 */ /* 0x0007e2000c10112e */
[----:B------:R-:W-:Y:S05]  /*7e80*/  @P2 BRA `(.L_x_121) ;  /* 0x00000000000c2947 */ /* 0x000fea0003800000 */
[----:B------:R-:W5:Y:S02]  /*7e90*/  LDG.E.U8 R116, desc[UR46][R10.64+0x51] ;  /* 0x0000512e0a747981 */ /* 0x000f64000c1e1100 */
[----:B-----5:R-:W-:-:S05]  /*7ea0*/  PRMT R12, R116, 0x8880, RZ ;  /* 0x00008880740c7816 */ /* 0x020fca00000000ff */
[----:B------:R-:W-:-:S07]  /*7eb0*/  IMAD R15, R12, R115, RZ ;  /* 0x000000730c0f7224 */ /* 0x000fce00078e02ff */
.L_x_121:
[----:B------:R-:W-:Y:S05]  /*7ec0*/  BSYNC B1 ;  /* 0x0000000000017941 */ /* 0x000fea0003800000 */
.L_x_120:
[----:B------:R-:W-:Y:S01]  /*7ed0*/  @!P2 IMAD R67, R67, R114, R15 ;  /* 0x000000724343a224 */ /* 0x000fe200078e020f */
[----:B------:R-:W-:Y:S04]  /*7ee0*/  BSSY B1, `(.L_x_122) ;  /* 0x0000006000017945 */ /* 0x000fe80003800000 */
[----:B------:R0:W-:Y:S01]  /*7ef0*/  @!P2 STG.E.U8 desc[UR46][R6.64+0x51], R67 ;  /* 0x000051430600a986 */ /* 0x0001e2000c10112e */
[----:B------:R-:W-:Y:S05]  /*7f00*/  @P5 BRA `(.L_x_123) ;  /* 0x00000000000c5947 */ /* 0x000fea0003800000 */
[----:B------:R-:W5:Y:S02]  /*7f10*/  LDG.E.U8 R116, desc[UR46][R8.64+0x58] ;  /* 0x0000582e08747981 */ /* 0x000f64000c1e1100 */
[----:B-----5:R-:W-:-:S05]  /*7f20*/  PRMT R12, R116, 0x8880, RZ ;  /* 0x00008880740c7816 */ /* 0x020fca00000000ff */
[----:B------:R-:W-:-:S07]  /*7f30*/  IMAD R15, R12, R115, RZ ;  /* 0x000000730c0f7224 */ /* 0x000fce00078e02ff */
.L_x_123:
[----:B------:R-:W-:Y:S05]  /*7f40*/  BSYNC B1 ;  /* 0x0000000000017941 */ /* 0x000fea0003800000 */
.L_x_122:
[----:B---3--:R-:W-:Y:S01]  /*7f50*/  @!P5 IMAD R13, R68, R114, R15 ;  /* 0x00000072440dd224 */ /* 0x008fe200078e020f */
[----:B------:R-:W-:Y:S04]  /*7f60*/  BSSY B1, `(.L_x_124) ;  /* 0x0000006000017945 */ /* 0x000fe80003800000 */
[----:B------:R3:W-:Y:S01]  /*7f70*/  @!P5 STG.E.U8 desc[UR46][R4.64+0x58], R13 ;  /* 0x0000580d0400d986 */ /* 0x0007e2000c10112e */
[----:B------:R-:W-:Y:S05]  /*7f80*/  @P4 BRA `(.L_x_125) ;  /* 0x00000000000c4947 */ /* 0x000fea0003800000 */
[----:B------:R-:W5:Y:S02]  /*7f90*/  LDG.E.U8 R116, desc[UR46][R8.64+0x59] ;  /* 0x0000592e08747981 */ /* 0x000f64000c1e1100 */
[----:B-----5:R-:W-:-:S05]  /*7fa0*/  PRMT R12, R116, 0x8880, RZ ;  /* 0x00008880740c7816 */ /* 0x020fca00000000ff */
[----:B------:R-:W-:-:S07]  /*7fb0*/  IMAD R15, R12, R115, RZ ;  /* 0x000000730c0f7224 */ /* 0x000fce00078e02ff */
.L_x_125:
[----:B------:R-:W-:Y:S05]  /*7fc0*/  BSYNC B1 ;  /* 0x0000000000017941 */ /* 0x000fea0003800000 */
.L_x_124:
        /* <DEDUP_REMOVED lines=13> */
.L_x_127:
[----:B------:R-:W-:Y:S05]  /*80a0*/  BSYNC B1 ;  /* 0x0000000000017941 */ /* 0x000fea0003800000 */
.L_x_126:
[----:B---3--:R-:W-:Y:S01]  /*80b0*/  @!P1 IMAD R13, R70, R114, R15 ;  /* 0x00000072460d9224 */ /* 0x008fe200078e020f */
[----:B------:R-:W-:Y:S04]  /*80c0*/  BSSY B1, `(.L_x_128) ;  /* 0x0000006000017945 */ /* 0x000fe80003800000 */
[----:B------:R3:W-:Y:S01]  /*80d0*/  @!P1 STG.E.U8 desc[UR46][R6.64+0x58], R13 ;  /* 0x0000580d06009986 */ /* 0x0007e2000c10112e */
[----:B------:R-:W-:Y:S05]  /*80e0*/  @P0 BRA `(.L_x_129) ;  /* 0x00000000000c0947 */ /* 0x000fea0003800000 */
[----:B------:R-:W5:Y:S02]  /*80f0*/  LDG.E.U8 R116, desc[UR46][R10.64+0x59] ;  /* 0x0000592e0a747981 */ /* 0x000f64000c1e1100 */
[----:B-----5:R-:W-:-:S05]  /*8100*/  PRMT R12, R116, 0x8880, RZ ;  /* 0x00008880740c7816 */ /* 0x020fca00000000ff */
[----:B------:R-:W-:-:S07]  /*8110*/  IMAD R15, R12, R115, RZ ;  /* 0x000000730c0f7224 */ /* 0x000fce00078e02ff */
.L_x_129:
[----:B------:R-:W-:Y:S05]  /*8120*/  BSYNC B1 ;  /* 0x0000000000017941 */ /* 0x000fea0003800000 */
.L_x_128:
[----:B------:R-:W-:Y:S01]  /*8130*/  @!P0 IMAD R71, R71, R114, R15 ;  /* 0x0000007247478224 */ /* 0x000fe200078e020f */
[----:B------:R-:W-:Y:S04]  /*8140*/  BSSY B1, `(.L_x_130) ;  /* 0x0000006000017945 */ /* 0x000fe80003800000 */
[----:B------:R0:W-:Y:S01]  /*8150*/  @!P0 STG.E.U8 desc[UR46][R6.64+0x59], R71 ;  /* 0x0000594706008986 */ /* 0x0001e2000c10112e */
[----:B------:R-:W-:Y:S05]  /*8160*/  @P5 BRA `(.L_x_131) ;  /* 0x00000000000c5947 */ /* 0x000fea0003800000 */
[----:B------:R-:W5:Y:S02]  /*8170*/  LDG.E.U8 R116, desc[UR46][R8.64+0x60] ;  /* 0x0000602e08747981 */ /* 0x000f64000c1e1100 */
[----:B-----5:R-:W-:-:S05]  /*8180*/  PRMT R12, R116, 0x8880, RZ ;  /* 0x00008880740c7816 */ /* 0x020fca00000000ff */
[----:B------:R-:W-:-:S07]  /*8190*/  IMAD R15, R12, R115, RZ ;  /* 0x000000730c0f7224 */ /* 0x000fce00078e02ff */
.L_x_131:
[----:B------:R-:W-:Y:S05]  /*81a0*/  BSYNC B1 ;  /* 0x0000000000017941 */ /* 0x000fea0003800000 */
.L_x_130:
[----:B---3--:R-:W-:Y:S01]  /*81b0*/  @!P5 IMAD R13, R56, R114, R15 ;  /* 0x00000072380dd224 */ /* 0x008fe200078e020f */
[----:B------:R-:W-:Y:S04]  /*81c0*/  BSSY B1, `(.L_x_132) ;  /* 0x0000006000017945 */ /* 0x000fe80003800000 */
[----:B------:R3:W-:Y:S01]  /*81d0*/  @!P5 STG.E.U8 desc[UR46][R4.64+0x60], R13 ;  /* 0x0000600d0400d986 */ /* 0x0007e2000c10112e */
[----:B------:R-:W-:Y:S05]  /*81e0*/  @P4 BRA `(.L_x_133) ;  /* 0x00000000000c4947 */ /* 0x000fea0003800000 */
[----:B------:R-:W5:Y:S02]  /*81f0*/  LDG.E.U8 R116, desc[UR46][R8.64+0x61] ;  /* 0x0000612e08747981 */ /* 0x000f64000c1e1100 */
[----:B-----5:R-:W-:-:S05]  /*8200*/  PRMT R12, R116, 0x8880, RZ ;  /* 0x00008880740c7816 */ /* 0x020fca00000000ff */
[----:B------:R-:W-:-:S07]  /*8210*/  IMAD R15, R12, R115, RZ ;  /* 0x000000730c0f7224 */ /* 0x000fce00078e02ff */
.L_x_133:
[----:B------:R-:W-:Y:S05]  /*8220*/  BSYNC B1 ;  /* 0x0000000000017941 */ /* 0x000fea0003800000 */
.L_x_132:
        /* <DEDUP_REMOVED lines=13> */
.L_x_135:
[----:B------:R-:W-:Y:S05]  /*8300*/  BSYNC B1 ;  /* 0x0000000000017941 */ /* 0x000fea0003800000 */
.L_x_134:
[----:B---3--:R-:W-:Y:S01]  /*8310*/  @!P3 IMAD R13, R58, R114, R15 ;  /* 0x000000723a0db224 */ /* 0x008fe200078e020f */
[----:B------:R-:W-:Y:S04]  /*8320*/  BSSY B1, `(.L_x_136) ;  /* 0x0000006000017945 */ /* 0x000fe80003800000 */
[----:B------:R3:W-:Y:S01]  /*8330*/  @!P3 STG.E.U8 desc[UR46][R6.64+0x60], R13 ;  /* 0x0000600d0600b986 */ /* 0x0007e2000c10112e */
[----:B------:R-:W-:Y:S05]  /*8340*/  @P2 BRA `(.L_x_137) ;  /* 0x00000000000c2947 */ /* 0x000fea0003800000 */
[----:B------:R-:W5:Y:S02]  /*8350*/  LDG.E.U8 R116, desc[UR46][R10.64+0x61] ;  /* 0x0000612e0a747981 */ /* 0x000f64000c1e1100 */
[----:B-----5:R-:W-:-:S05]  /*8360*/  PRMT R12, R116, 0x8880, RZ ;  /* 0x00008880740c7816 */ /* 0x020fca00000000ff */
[----:B------:R-:W-:-:S07]  /*8370*/  IMAD R15, R12, R115, RZ ;  /* 0x000000730c0f7224 */ /* 0x000fce00078e02ff */
.L_x_137:
[----:B------:R-:W-:Y:S05]  /*8380*/  BSYNC B1 ;  /* 0x0000000000017941 */ /* 0x000fea0003800000 */
.L_x_136:
[----:B------:R-:W-:Y:S01]  /*8390*/  @!P2 IMAD R59, R59, R114, R15 ;  /* 0x000000723b3ba224 */ /* 0x000fe200078e020f */
[----:B------:R-:W-:Y:S04]  /*83a0*/  BSSY B1, `(.L_x_138) ;  /* 0x0000006000017945 */ /* 0x000fe80003800000 */
[----:B------:R0:W-:Y:S01]  /*83b0*/  @!P2 STG.E.U8 desc[UR46][R6.64+0x61], R59 ;  /* 0x0000613b0600a986 */ /* 0x0001e2000c10112e */
[----:B------:R-:W-:Y:S05]  /*83c0*/  @P5 BRA `(.L_x_139) ;  /* 0x00000000000c5947 */ /* 0x000fea0003800000 */
[----:B------:R-:W5:Y:S02]  /*83d0*/  LDG.E.U8 R116, desc[UR46][R8.64+0x68] ;  /* 0x0000682e08747981 */ /* 0x000f64000c1e1100 */
[----:B-----5:R-:W-:-:S05]  /*83e0*/  PRMT R12, R116, 0x8880, RZ ;  /* 0x00008880740c7816 */ /* 0x020fca00000000ff */
[----:B------:R-:W-:-:S07]  /*83f0*/  IMAD R15, R12, R115, RZ ;  /* 0x000000730c0f7224 */ /* 0x000fce00078e02ff */
.L_x_139:
[----:B------:R-:W-:Y:S05]  /*8400*/  BSYNC B1 ;  /* 0x0000000000017941 */ /* 0x000fea0003800000 */
.L_x_138:
[----:B---3--:R-:W-:Y:S01]  /*8410*/  @!P5 IMAD R13, R60, R114, R15 ;  /* 0x000000723c0dd224 */ /* 0x008fe200078e020f */
[----:B------:R-:W-:Y:S04]  /*8420*/  BSSY B1, `(.L_x_140) ;  /* 0x0000006000017945 */ /* 0x000fe80003800000 */
[----:B------:R3:W-:Y:S01]  /*8430*/  @!P5 STG.E.U8 desc[UR46][R4.64+0x68], R13 ;  /* 0x0000680d0400d986 */ /* 0x0007e2000c10112e */
[----:B------:R-:W-:Y:S05]  /*8440*/  @P4 BRA `(.L_x_141) ;  /* 0x00000000000c4947 */ /* 0x000fea0003800000 */
[----:B------:R-:W5:Y:S02]  /*8450*/  LDG.E.U8 R116, desc[UR46][R8.64+0x69] ;  /* 0x0000692e08747981 */ /* 0x000f64000c1e1100 */
[----:B-----5:R-:W-:-:S05]  /*8460*/  PRMT R12, R116, 0x8880, RZ ;  /* 0x00008880740c7816 */ /* 0x020fca00000000ff */
[----:B------:R-:W-:-:S07]  /*8470*/  IMAD R15, R12, R115, RZ ;  /* 0x000000730c0f7224 */ /* 0x000fce00078e02ff */
.L_x_141:
[----:B------:R-:W-:Y:S05]  /*8480*/  BSYNC B1 ;  /* 0x0000000000017941 */ /* 0x000fea0003800000 */
.L_x_140:
        /* <DEDUP_REMOVED lines=13> */
.L_x_143:
[----:B------:R-:W-:Y:S05]  /*8560*/  BSYNC B1 ;  /* 0x0000000000017941 */ /* 0x000fea0003800000 */
.L_x_142:
[----:B---3--:R-:W-:Y:S01]  /*8570*/  @!P1 IMAD R13, R62, R114, R15 ;  /* 0x000000723e0d9224 */ /* 0x008fe200078e020f */
[----:B------:R-:W-:Y:S04]  /*8580*/  BSSY B1, `(.L_x_144) ;  /* 0x0000006000017945 */ /* 0x000fe80003800000 */
[----:B------:R3:W-:Y:S01]  /*8590*/  @!P1 STG.E.U8 desc[UR46][R6.64+0x68], R13 ;  /* 0x0000680d06009986 */ /* 0x0007e2000c10112e */
[----:B------:R-:W-:Y:S05]  /*85a0*/  @P0 BRA `(.L_x_145) ;  /* 0x00000000000c0947 */ /* 0x000fea0003800000 */
[----:B------:R-:W5:Y:S02]  /*85b0*/  LDG.E.U8 R116, desc[UR46][R10.64+0x69] ;  /* 0x0000692e0a747981 */ /* 0x000f64000c1e1100 */
[----:B-----5:R-:W-:-:S05]  /*85c0*/  PRMT R12, R116, 0x8880, RZ ;  /* 0x00008880740c7816 */ /* 0x020fca00000000ff */
[----:B------:R-:W-:-:S07]  /*85d0*/  IMAD R15, R12, R115, RZ ;  /* 0x000000730c0f7224 */ /* 0x000fce00078e02ff */
.L_x_145:
[----:B------:R-:W-:Y:S05]  /*85e0*/  BSYNC B1 ;  /* 0x0000000000017941 */ /* 0x000fea0003800000 */
.L_x_144:
[----:B------:R-:W-:Y:S01]  /*85f0*/  @!P0 IMAD R63, R63, R114, R15 ;  /* 0x000000723f3f8224 */ /* 0x000fe200078e020f */
[----:B------:R-:W-:Y:S04]  /*8600*/  BSSY B1, `(.L_x_146) ;  /* 0x0000006000017945 */ /* 0x000fe80003800000 */
[----:B------:R0:W-:Y:S01]  /*8610*/  @!P0 STG.E.U8 desc[UR46][R6.64+0x69], R63 ;  /* 0x0000693f06008986 */ /* 0x0001e2000c10112e */
[----:B------:R-:W-:Y:S05]  /*8620*/  @P5 BRA `(.L_x_147) ;  /* 0x00000000000c5947 */ /* 0x000fea0003800000 */
[----:B------:R-:W5:Y:S02]  /*8630*/  LDG.E.U8 R116, desc[UR46][R8.64+0x70] ;  /* 0x0000702e08747981 */ /* 0x000f64000c1e1100 */
[----:B-----5:R-:W-:-:S05]  /*8640*/  PRMT R12, R116, 0x8880, RZ ;  /* 0x00008880740c7816 */ /* 0x020fca00000000ff */
[----:B------:R-:W-:-:S07]  /*8650*/  IMAD R15, R12, R115, RZ ;  /* 0x000000730c0f7224 */ /* 0x000fce00078e02ff */
.L_x_147:
[----:B------:R-:W-:Y:S05]  /*8660*/  BSYNC B1 ;  /* 0x0000000000017941 */ /* 0x000fea0003800000 */
.L_x_146:
[----:B---3--:R-:W-:Y:S01]  /*8670*/  @!P5 IMAD R13, R48, R114, R15 ;  /* 0x00000072300dd224 */ /* 0x008fe200078e020f */
[----:B------:R-:W-:Y:S04]  /*8680*/  BSSY B1, `(.L_x_148) ;  /* 0x0000006000017945 */ /* 0x000fe80003800000 */
[----:B------:R3:W-:Y:S01]  /*8690*/  @!P5 STG.E.U8 desc[UR46][R4.64+0x70], R13 ;  /* 0x0000700d0400d986 */ /* 0x0007e2000c10112e */
[----:B------:R-:W-:Y:S05]  /*86a0*/  @P4 BRA `(.L_x_149) ;  /* 0x00000000000c4947 */ /* 0x000fea0003800000 */
[----:B------:R-:W5:Y:S02]  /*86b0*/  LDG.E.U8 R116, desc[UR46][R8.64+0x71] ;  /* 0x0000712e08747981 */ /* 0x000f64000c1e1100 */
[----:B-----5:R-:W-:-:S05]  /*86c0*/  PRMT R12, R116, 0x8880, RZ ;  /* 0x00008880740c7816 */ /* 0x020fca00000000ff */
[----:B------:R-:W-:-:S07]  /*86d0*/  IMAD R15, R12, R115, RZ ;  /* 0x000000730c0f7224 */ /* 0x000fce00078e02ff */
.L_x_149:
[----:B------:R-:W-:Y:S05]  /*86e0*/  BSYNC B1 ;  /* 0x0000000000017941 */ /* 0x000fea0003800000 */
.L_x_148:
        /* <DEDUP_REMOVED lines=13> */
.L_x_151:
[----:B------:R-:W-:Y:S05]  /*87c0*/  BSYNC B1 ;  /* 0x0000000000017941 */ /* 0x000fea0003800000 */
.L_x_150:
[----:B---3--:R-:W-:Y:S01]  /*87d0*/  @!P3 IMAD R13, R50, R114, R15 ;  /* 0x00000072320db224 */ /* 0x008fe200078e020f */
[----:B------:R-:W-:Y:S04]  /*87e0*/  BSSY B1, `(.L_x_152) ;  /* 0x0000006000017945 */ /* 0x000fe80003800000 */
[----:B------:R3:W-:Y:S01]  /*87f0*/  @!P3 STG.E.U8 desc[UR46][R6.64+0x70], R13 ;  /* 0x0000700d0600b986 */ /* 0x0007e2000c10112e */
[----:B------:R-:W-:Y:S05]  /*8800*/  @P2 BRA `(.L_x_153) ;  /* 0x00000000000c2947 */ /* 0x000fea0003800000 */
[----:B------:R-:W5:Y:S02]  /*8810*/  LDG.E.U8 R116, desc[UR46][R10.64+0x71] ;  /* 0x0000712e0a747981 */ /* 0x000f64000c1e1100 */
[----:B-----5:R-:W-:-:S05]  /*8820*/  PRMT R12, R116, 0x8880, RZ ;  /* 0x00008880740c7816 */ /* 0x020fca00000000ff */
[----:B------:R-:W-:-:S07]  /*8830*/  IMAD R15, R12, R115, RZ ;  /* 0x000000730c0f7224 */ /* 0x000fce00078e02ff */
.L_x_153:
[----:B------:R-:W-:Y:S05]  /*8840*/  BSYNC B1 ;  /* 0x0000000000017941 */ /* 0x000fea0003800000 */
.L_x_152:
[----:B------:R-:W-:Y:S01]  /*8850*/  @!P2 IMAD R51, R51, R114, R15 ;  /* 0x000000723333a224 */ /* 0x000fe200078e020f */
[----:B------:R-:W-:Y:S04]  /*8860*/  BSSY B1, `(.L_x_154) ;  /* 0x0000006000017945 */ /* 0x000fe80003800000 */
[----:B------:R0:W-:Y:S01]  /*8870*/  @!P2 STG.E.U8 desc[UR46][R6.64+0x71], R51 ;  /* 0x000071330600a986 */ /* 0x0001e2000c10112e */
[----:B------:R-:W-:Y:S05]  /*8880*/  @P5 BRA `(.L_x_155) ;  /* 0x00000000000c5947 */ /* 0x000fea0003800000 */
[----:B------:R-:W5:Y:S02]  /*8890*/  LDG.E.U8 R116, desc[UR46][R8.64+0x78] ;  /* 0x0000782e08747981 */ /* 0x000f64000c1e1100 */
[----:B-----5:R-:W-:-:S05]  /*88a0*/  PRMT R12, R116, 0x8880, RZ ;  /* 0x00008880740c7816 */ /* 0x020fca00000000ff */
[----:B------:R-:W-:-:S07]  /*88b0*/  IMAD R15, R12, R115, RZ ;  /* 0x000000730c0f7224 */ /* 0x000fce00078e02ff */
.L_x_155:
[----:B------:R-:W-:Y:S05]  /*88c0*/  BSYNC B1 ;  /* 0x0000000000017941 */ /* 0x000fea0003800000 */
.L_x_154:
[----:B---3--:R-:W-:Y:S01]  /*88d0*/  @!P5 IMAD R13, R52, R114, R15 ;  /* 0x00000072340dd224 */ /* 0x008fe200078e020f */
[----:B------:R-:W-:Y:S04]  /*88e0*/  BSSY B1, `(.L_x_156) ;  /* 0x0000006000017945 */ /* 0x000fe80003800000 */
[----:B------:R3:W-:Y:S01]  /*88f0*/  @!P5 STG.E.U8 desc[UR46][R4.64+0x78], R13 ;  /* 0x0000780d0400d986 */ /* 0x0007e2000c10112e */
[----:B------:R-:W-:Y:S05]  /*8900*/  @P4 BRA `(.L_x_157) ;  /* 0x00000000000c4947 */ /* 0x000fea0003800000 */
[----:B------:R-:W5:Y:S02]  /*8910*/  LDG.E.U8 R116, desc[UR46][R8.64+0x79] ;  /* 0x0000792e08747981 */ /* 0x000f64000c1e1100 */
[----:B-----5:R-:W-:-:S05]  /*8920*/  PRMT R12, R116, 0x8880, RZ ;  /* 0x00008880740c7816 */ /* 0x020fca00000000ff */
[----:B------:R-:W-:-:S07]  /*8930*/  IMAD R15, R12, R115, RZ ;  /* 0x000000730c0f7224 */ /* 0x000fce00078e02ff */
.L_x_157:
[----:B------:R-:W-:Y:S05]  /*8940*/  BSYNC B1 ;  /* 0x0000000000017941 */ /* 0x000fea0003800000 */
.L_x_156:
        /* <DEDUP_REMOVED lines=13> */
.L_x_159:
[----:B------:R-:W-:Y:S05]  /*8a20*/  BSYNC B1 ;  /* 0x0000000000017941 */ /* 0x000fea0003800000 */
.L_x_158:
[----:B---3--:R-:W-:Y:S01]  /*8a30*/  @!P1 IMAD R13, R54, R114, R15 ;  /* 0x00000072360d9224 */ /* 0x008fe200078e020f */
[----:B------:R-:W-:Y:S04]  /*8a40*/  BSSY B1, `(.L_x_160) ;  /* 0x0000006000017945 */ /* 0x000fe80003800000 */
[----:B------:R3:W-:Y:S01]  /*8a50*/  @!P1 STG.E.U8 desc[UR46][R6.64+0x78], R13 ;  /* 0x0000780d06009986 */ /* 0x0007e2000c10112e */
[----:B------:R-:W-:Y:S05]  /*8a60*/  @P0 BRA `(.L_x_161) ;  /* 0x00000000000c0947 */ /* 0x000fea0003800000 */
[----:B------:R-:W5:Y:S02]  /*8a70*/  LDG.E.U8 R116, desc[UR46][R10.64+0x79] ;  /* 0x0000792e0a747981 */ /* 0x000f64000c1e1100 */
[----:B-----5:R-:W-:-:S05]  /*8a80*/  PRMT R12, R116, 0x8880, RZ ;  /* 0x00008880740c7816 */ /* 0x020fca00000000ff */
[----:B------:R-:W-:-:S07]  /*8a90*/  IMAD R15, R12, R115, RZ ;  /* 0x000000730c0f7224 */ /* 0x000fce00078e02ff */
.L_x_161:
[----:B------:R-:W-:Y:S05]  /*8aa0*/  BSYNC B1 ;  /* 0x0000000000017941 */ /* 0x000fea0003800000 */
.L_x_160:
[----:B------:R-:W-:Y:S01]  /*8ab0*/  @!P0 IMAD R55, R55, R114, R15 ;  /* 0x0000007237378224 */ /* 0x000fe200078e020f */
[----:B------:R-:W-:Y:S04]  /*8ac0*/  BSSY B1, `(.L_x_162) ;  /* 0x0000006000017945 */ /* 0x000fe80003800000 */
[----:B------:R0:W-:Y:S01]  /*8ad0*/  @!P0 STG.E.U8 desc[UR46][R6.64+0x79], R55 ;  /* 0x0000793706008986 */ /* 0x0001e2000c10112e */
[----:B------:R-:W-:Y:S05]  /*8ae0*/  @P5 BRA `(.L_x_163) ;  /* 0x00000000000c5947 */ /* 0x000fea0003800000 */
[----:B------:R-:W5:Y:S02]  /*8af0*/  LDG.E.U8 R116, desc[UR46][R8.64+0x80] ;  /* 0x0000802e08747981 */ /* 0x000f64000c1e1100 */
[----:B-----5:R-:W-:-:S05]  /*8b00*/  PRMT R12, R116, 0x8880, RZ ;  /* 0x00008880740c7816 */ /* 0x020fca00000000ff */
[----:B------:R-:W-:-:S07]  /*8b10*/  IMAD R15, R12, R115, RZ ;  /* 0x000000730c0f7224 */ /* 0x000fce00078e02ff */
.L_x_163:
[----:B------:R-:W-:Y:S05]  /*8b20*/  BSYNC B1 ;  /* 0x0000000000017941 */ /* 0x000fea0003800000 */
.L_x_162:
[----:B---3--:R-:W-:Y:S01]  /*8b30*/  @!P5 IMAD R13, R40, R114, R15 ;  /* 0x00000072280dd224 */ /* 0x008fe200078e020f */
[----:B------:R-:W-:Y:S04]  /*8b40*/  BSSY B1, `(.L_x_164) ;  /* 0x0000006000017945 */ /* 0x000fe80003800000 */
[----:B------:R3:W-:Y:S01]  /*8b50*/  @!P5 STG.E.U8 desc[UR46][R4.64+0x80], R13 ;  /* 0x0000800d0400d986 */ /* 0x0007e2000c10112e */
[----:B------:R-:W-:Y:S05]  /*8b60*/  @P4 BRA `(.L_x_165) ;  /* 0x00000000000c4947 */ /* 0x000fea0003800000 */
[----:B------:R-:W5:Y:S02]  /*8b70*/  LDG.E.U8 R116, desc[UR46][R8.64+0x81] ;  /* 0x0000812e08747981 */ /* 0x000f64000c1e1100 */
[----:B-----5:R-:W-:-:S05]  /*8b80*/  PRMT R12, R116, 0x8880, RZ ;  /* 0x00008880740c7816 */ /* 0x020fca00000000ff */
[----:B------:R-:W-:-:S07]  /*8b90*/  IMAD R15, R12, R115, RZ ;  /* 0x000000730c0f7224 */ /* 0x000fce00078e02ff */
.L_x_165:
[----:B------:R-:W-:Y:S05]  /*8ba0*/  BSYNC B1 ;  /* 0x0000000000017941 */ /* 0x000fea0003800000 */
.L_x_164:
        /* <DEDUP_REMOVED lines=13> */
.L_x_167:
[----:B------:R-:W-:Y:S05]  /*8c80*/  BSYNC B1 ;  /* 0x0000000000017941 */ /* 0x000fea0003800000 */
.L_x_166:
[----:B---3--:R-:W-:Y:S01]  /*8c90*/  @!P3 IMAD R13, R42, R114, R15 ;  /* 0x000000722a0db224 */ /* 0x008fe200078e020f */
[----:B------:R-:W-:Y:S04]  /*8ca0*/  BSSY B1, `(.L_x_168) ;  /* 0x0000006000017945 */ /* 0x000fe80003800000 */
[----:B------:R3:W-:Y:S01]  /*8cb0*/  @!P3 STG.E.U8 desc[UR46][R6.64+0x80], R13 ;  /* 0x0000800d0600b986 */ /* 0x0007e2000c10112e */
[----:B------:R-:W-:Y:S05]  /*8cc0*/  @P2 BRA `(.L_x_169) ;  /* 0x00000000000c2947 */ /* 0x000fea0003800000 */
[----:B------:R-:W5:Y:S02]  /*8cd0*/  LDG.E.U8 R116, desc[UR46][R10.64+0x81] ;  /* 0x0000812e0a747981 */ /* 0x000f64000c1e1100 */
[----:B-----5:R-:W-:-:S05]  /*8ce0*/  PRMT R12, R116, 0x8880, RZ ;  /* 0x00008880740c7816 */ /* 0x020fca00000000ff */
[----:B------:R-:W-:-:S07]  /*8cf0*/  IMAD R15, R12, R115, RZ ;  /* 0x000000730c0f7224 */ /* 0x000fce00078e02ff */
.L_x_169:
[----:B------:R-:W-:Y:S05]  /*8d00*/  BSYNC B1 ;  /* 0x0000000000017941 */ /* 0x000fea0003800000 */
.L_x_168:
[----:B------:R-:W-:Y:S01]  /*8d10*/  @!P2 IMAD R43, R43, R114, R15 ;  /* 0x000000722b2ba224 */ /* 0x000fe200078e020f */
[----:B------:R-:W-:Y:S04]  /*8d20*/  BSSY B1, `(.L_x_170) ;  /* 0x0000006000017945 */ /* 0x000fe80003800000 */
[----:B------:R0:W-:Y:S01]  /*8d30*/  @!P2 STG.E.U8 desc[UR46][R6.64+0x81], R43 ;  /* 0x0000812b0600a986 */ /* 0x0001e2000c10112e */
[----:B------:R-:W-:Y:S05]  /*8d40*/  @P5 BRA `(.L_x_171) ;  /* 0x00000000000c5947 */ /* 0x000fea0003800000 */
[----:B------:R-:W5:Y:S02]  /*8d50*/  LDG.E.U8 R116, desc[UR46][R8.64+0x88] ;  /* 0x0000882e08747981 */ /* 0x000f64000c1e1100 */
[----:B-----5:R-:W-:-:S05]  /*8d60*/  PRMT R12, R116, 0x8880, RZ ;  /* 0x00008880740c7816 */ /* 0x020fca00000000ff */
[----:B------:R-:W-:-:S07]  /*8d70*/  IMAD R15, R12, R115, RZ ;  /* 0x000000730c0f7224 */ /* 0x000fce00078e02ff */
.L_x_171:
[----:B------:R-:W-:Y:S05]  /*8d80*/  BSYNC B1 ;  /* 0x0000000000017941 */ /* 0x000fea0003800000 */
.L_x_170:
[----:B---3--:R-:W-:Y:S01]  /*8d90*/  @!P5 IMAD R13, R44, R114, R15 ;  /* 0x000000722c0dd224 */ /* 0x008fe200078e020f */
[----:B------:R-:W-:Y:S04]  /*8da0*/  BSSY B1, `(.L_x_172) ;  /* 0x0000006000017945 */ /* 0x000fe80003800000 */
[----:B------:R3:W-:Y:S01]  /*8db0*/  @!P5 STG.E.U8 desc[UR46][R4.64+0x88], R13 ;  /* 0x0000880d0400d986 */ /* 0x0007e2000c10112e */
[----:B------:R-:W-:Y:S05]  /*8dc0*/  @P4 BRA `(.L_x_173) ;  /* 0x00000000000c4947 */ /* 0x000fea0003800000 */
[----:B------:R-:W5:Y:S02]  /*8dd0*/  LDG.E.U8 R116, desc[UR46][R8.64+0x89] ;  /* 0x0000892e08747981 */ /* 0x000f64000c1e1100 */
[----:B-----5:R-:W-:-:S05]  /*8de0*/  PRMT R12, R116, 0x8880, RZ ;  /* 0x00008880740c7816 */ /* 0x020fca00000000ff */
[----:B------:R-:W-:-:S07]  /*8df0*/  IMAD R15, R12, R115, RZ ;  /* 0x000000730c0f7224 */ /* 0x000fce00078e02ff */
.L_x_173:
[----:B------:R-:W-:Y:S05]  /*8e00*/  BSYNC B1 ;  /* 0x0000000000017941 */ /* 0x000fea0003800000 */
.L_x_172:
        /* <DEDUP_REMOVED lines=13> */
.L_x_175:
[----:B------:R-:W-:Y:S05]  /*8ee0*/  BSYNC B1 ;  /* 0x0000000000017941 */ /* 0x000fea0003800000 */
.L_x_174:
[----:B---3--:R-:W-:Y:S01]  /*8ef0*/  @!P1 IMAD R13, R46, R114, R15 ;  /* 0x000000722e0d9224 */ /* 0x008fe200078e020f */
[----:B------:R-:W-:Y:S04]  /*8f00*/  BSSY B1, `(.L_x_176) ;  /* 0x0000006000017945 */ /* 0x000fe80003800000 */
[----:B------:R3:W-:Y:S01]  /*8f10*/  @!P1 STG.E.U8 desc[UR46][R6.64+0x88], R13 ;  /* 0x0000880d06009986 */ /* 0x0007e2000c10112e */
[----:B------:R-:W-:Y:S05]  /*8f20*/  @P4 BRA `(.L_x_177) ;  /* 0x00000000000c4947 */ /* 0x000fea0003800000 */
[----:B------:R-:W5:Y:S02]  /*8f30*/  LDG.E.U8 R116, desc[UR46][R10.64+0x89] ;  /* 0x0000892e0a747981 */ /* 0x000f64000c1e1100 */
[----:B-----5:R-:W-:-:S05]  /*8f40*/  PRMT R12, R116, 0x8880, RZ ;  /* 0x00008880740c7816 */ /* 0x020fca00000000ff */
[----:B------:R-:W-:-:S07]  /*8f50*/  IMAD R15, R12, R115, RZ ;  /* 0x000000730c0f7224 */ /* 0x000fce00078e02ff */
.L_x_177:
[----:B------:R-:W-:Y:S05]  /*8f60*/  BSYNC B1 ;  /* 0x0000000000017941 */ /* 0x000fea0003800000 */
.L_x_176:
[----:B------:R-:W-:Y:S01]  /*8f70*/  @!P4 IMAD R47, R47, R114, R15 ;  /* 0x000000722f2fc224 */ /* 0x000fe200078e020f */
[----:B------:R-:W-:Y:S04]  /*8f80*/  BSSY B1, `(.L_x_178) ;  /* 0x0000006000017945 */ /* 0x000fe80003800000 */
[----:B------:R0:W-:Y:S01]  /*8f90*/  @!P4 STG.E.U8 desc[UR46][R6.64+0x89], R47 ;  /* 0x0000892f0600c986 */ /* 0x0001e2000c10112e */
[----:B------:R-:W-:Y:S05]  /*8fa0*/  @P5 BRA `(.L_x_179) ;  /* 0x00000000000c5947 */ /* 0x000fea0003800000 */
[----:B------:R-:W5:Y:S02]  /*8fb0*/  LDG.E.U8 R116, desc[UR46][R8.64+0x90] ;  /* 0x0000902e08747981 */ /* 0x000f64000c1e1100 */
[----:B-----5:R-:W-:-:S05]  /*8fc0*/  PRMT R12, R116, 0x8880, RZ ;  /* 0x00008880740c7816 */ /* 0x020fca00000000ff */
[----:B------:R-:W-:-:S07]  /*8fd0*/  IMAD R15, R12, R115, RZ ;  /* 0x000000730c0f7224 */ /* 0x000fce00078e02ff */
.L_x_179:
[----:B------:R-:W-:Y:S05]  /*8fe0*/  BSYNC B1 ;  /* 0x0000000000017941 */ /* 0x000fea0003800000 */
.L_x_178:
[----:B---3--:R-:W-:Y:S01]  /*8ff0*/  @!P5 IMAD R13, R32, R114, R15 ;  /* 0x00000072200dd224 */ /* 0x008fe200078e020f */
[----:B------:R-:W-:Y:S04]  /*9000*/  BSSY B1, `(.L_x_180) ;  /* 0x0000006000017945 */ /* 0x000fe80003800000 */
[----:B------:R3:W-:Y:S01]  /*9010*/  @!P5 STG.E.U8 desc[UR46][R4.64+0x90], R13 ;  /* 0x0000900d0400d986 */ /* 0x0007e2000c10112e */
[----:B------:R-:W-:Y:S05]  /*9020*/  @P0 BRA `(.L_x_181) ;  /* 0x00000000000c0947 */ /* 0x000fea0003800000 */
[----:B------:R-:W5:Y:S02]  /*9030*/  LDG.E.U8 R116, desc[UR46][R8.64+0x91] ;  /* 0x0000912e08747981 */ /* 0x000f64000c1e1100 */
[----:B-----5:R-:W-:-:S05]  /*9040*/  PRMT R12, R116, 0x8880, RZ ;  /* 0x00008880740c7816 */ /* 0x020fca00000000ff */
[----:B------:R-:W-:-:S07]  /*9050*/  IMAD R15, R12, R115, RZ ;  /* 0x000000730c0f7224 */ /* 0x000fce00078e02ff */
.L_x_181:
[----:B------:R-:W-:Y:S05]  /*9060*/  BSYNC B1 ;  /* 0x0000000000017941 */ /* 0x000fea0003800000 */
.L_x_180:
        /* <DEDUP_REMOVED lines=13> */
.L_x_183:
[----:B------:R-:W-:Y:S05]  /*9140*/  BSYNC B1 ;  /* 0x0000000000017941 */ /* 0x000fea0003800000 */
.L_x_182:
[----:B---3--:R-:W-:Y:S01]  /*9150*/  @!P3 IMAD R13, R34, R114, R15 ;  /* 0x00000072220db224 */ /* 0x008fe200078e020f */
[----:B------:R-:W-:Y:S04]  /*9160*/  BSSY B1, `(.L_x_184) ;  /* 0x0000006000017945 */ /* 0x000fe80003800000 */
[----:B------:R3:W-:Y:S01]  /*9170*/  @!P3 STG.E.U8 desc[UR46][R6.64+0x90], R13 ;  /* 0x0000900d0600b986 */ /* 0x0007e2000c10112e */
[----:B------:R-:W-:Y:S05]  /*9180*/  @P2 BRA `(.L_x_185) ;  /* 0x00000000000c2947 */ /* 0x000fea0003800000 */
[----:B------:R-:W5:Y:S02]  /*9190*/  LDG.E.U8 R116, desc[UR46][R10.64+0x91] ;  /* 0x0000912e0a747981 */ /* 0x000f64000c1e1100 */
[----:B-----5:R-:W-:-:S05]  /*91a0*/  PRMT R12, R116, 0x8880, RZ ;  /* 0x00008880740c7816 */ /* 0x020fca00000000ff */
[----:B------:R-:W-:-:S07]  /*91b0*/  IMAD R15, R12, R115, RZ ;  /* 0x000000730c0f7224 */ /* 0x000fce00078e02ff */
.L_x_185:
[----:B------:R-:W-:Y:S05]  /*91c0*/  BSYNC B1 ;  /* 0x0000000000017941 */ /* 0x000fea0003800000 */
.L_x_184:
[----:B------:R-:W-:Y:S01]  /*91d0*/  @!P2 IMAD R35, R35, R114, R15 ;  /* 0x000000722323a224 */ /* 0x000fe200078e020f */
[----:B------:R-:W-:Y:S04]  /*91e0*/  BSSY B1, `(.L_x_186) ;  /* 0x0000006000017945 */ /* 0x000fe80003800000 */
[----:B------:R0:W-:Y:S01]  /*91f0*/  @!P2 STG.E.U8 desc[UR46][R6.64+0x91], R35 ;  /* 0x000091230600a986 */ /* 0x0001e2000c10112e */
[----:B------:R-:W-:Y:S05]  /*9200*/  @P0 BRA `(.L_x_187) ;  /* 0x00000000000c0947 */ /* 0x000fea0003800000 */
[----:B------:R-:W5:Y:S02]  /*9210*/  LDG.E.U8 R116, desc[UR46][R8.64+0x98] ;  /* 0x0000982e08747981 */ /* 0x000f64000c1e1100 */
[----:B-----5:R-:W-:-:S05]  /*9220*/  PRMT R12, R116, 0x8880, RZ ;  /* 0x00008880740c7816 */ /* 0x020fca00000000ff */
[----:B------:R-:W-:-:S07]  /*9230*/  IMAD R15, R12, R115, RZ ;  /* 0x000000730c0f7224 */ /* 0x000fce00078e02ff */
.L_x_187:
[----:B------:R-:W-:Y:S05]  /*9240*/  BSYNC B1 ;  /* 0x0000000000017941 */ /* 0x000fea0003800000 */
.L_x_186:
[----:B---3--:R-:W-:Y:S01]  /*9250*/  @!P0 IMAD R13, R36, R114, R15 ;  /* 0x00000072240d8224 */ /* 0x008fe200078e020f */
[----:B------:R-:W-:Y:S04]  /*9260*/  BSSY B1, `(.L_x_188) ;  /* 0x0000006000017945 */ /* 0x000fe80003800000 */
[----:B------:R3:W-:Y:S01]  /*9270*/  @!P0 STG.E.U8 desc[UR46][R4.64+0x98], R13 ;  /* 0x0000980d04008986 */ /* 0x0007e2000c10112e */
[----:B------:R-:W-:Y:S05]  /*9280*/  @P5 BRA `(.L_x_189) ;  /* 0x00000000000c5947 */ /* 0x000fea0003800000 */
[----:B------:R-:W5:Y:S02]  /*9290*/  LDG.E.U8 R116, desc[UR46][R8.64+0x99] ;  /* 0x0000992e08747981 */ /* 0x000f64000c1e1100 */
[----:B-----5:R-:W-:-:S05]  /*92a0*/  PRMT R12, R116, 0x8880, RZ ;  /* 0x00008880740c7816 */ /* 0x020fca00000000ff */
[----:B------:R-:W-:-:S07]  /*92b0*/  IMAD R15, R12, R115, RZ ;  /* 0x000000730c0f7224 */ /* 0x000fce00078e02ff */
.L_x_189:
[----:B------:R-:W-:Y:S05]  /*92c0*/  BSYNC B1 ;  /* 0x0000000000017941 */ /* 0x000fea0003800000 */
.L_x_188:
        /* <DEDUP_REMOVED lines=13> */
.L_x_191:
[----:B------:R-:W-:Y:S05]  /*93a0*/  BSYNC B1 ;  /* 0x0000000000017941 */ /* 0x000fea0003800000 */
.L_x_190:
[----:B---3--:R-:W-:Y:S01]  /*93b0*/  @!P4 IMAD R13, R38, R114, R15 ;  /* 0x00000072260dc224 */ /* 0x008fe200078e020f */
[----:B------:R-:W-:Y:S04]  /*93c0*/  BSSY B1, `(.L_x_192) ;  /* 0x0000006000017945 */ /* 0x000fe80003800000 */
[----:B------:R3:W-:Y:S01]  /*93d0*/  @!P4 STG.E.U8 desc[UR46][R6.64+0x98], R13 ;  /* 0x0000980d0600c986 */ /* 0x0007e2000c10112e */
[----:B------:R-:W-:Y:S05]  /*93e0*/  @P1 BRA `(.L_x_193) ;  /* 0x00000000000c1947 */ /* 0x000fea0003800000 */
[----:B------:R-:W5:Y:S02]  /*93f0*/  LDG.E.U8 R116, desc[UR46][R10.64+0x99] ;  /* 0x0000992e0a747981 */ /* 0x000f64000c1e1100 */
[----:B-----5:R-:W-:-:S05]  /*9400*/  PRMT R12, R116, 0x8880, RZ ;  /* 0x00008880740c7816 */ /* 0x020fca00000000ff */
[----:B------:R-:W-:-:S07]  /*9410*/  IMAD R15, R12, R115, RZ ;  /* 0x000000730c0f7224 */ /* 0x000fce00078e02ff */
.L_x_193:
[----:B------:R-:W-:Y:S05]  /*9420*/  BSYNC B1 ;  /* 0x0000000000017941 */ /* 0x000fea0003800000 */
.L_x_192:
[----:B------:R-:W-:Y:S01]  /*9430*/  @!P1 IMAD R39, R39, R114, R15 ;  /* 0x0000007227279224 */ /* 0x000fe200078e020f */
[----:B------:R-:W-:Y:S04]  /*9440*/  BSSY B1, `(.L_x_194) ;  /* 0x0000006000017945 */ /* 0x000fe80003800000 */
[----:B------:R0:W-:Y:S01]  /*9450*/  @!P1 STG.E.U8 desc[UR46][R6.64+0x99], R39 ;  /* 0x0000992706009986 */ /* 0x0001e2000c10112e */
[----:B------:R-:W-:Y:S05]  /*9460*/  @P3 BRA `(.L_x_195) ;  /* 0x00000000000c3947 */ /* 0x000fea0003800000 */
[----:B------:R-:W5:Y:S02]  /*9470*/  LDG.E.U8 R116, desc[UR46][R8.64+0xa0] ;  /* 0x0000a02e08747981 */ /* 0x000f64000c1e1100 */
[----:B-----5:R-:W-:-:S05]  /*9480*/  PRMT R12, R116, 0x8880, RZ ;  /* 0x00008880740c7816 */ /* 0x020fca00000000ff */
[----:B------:R-:W-:-:S07]  /*9490*/  IMAD R15, R12, R115, RZ ;  /* 0x000000730c0f7224 */ /* 0x000fce00078e02ff */
.L_x_195:
[----:B------:R-:W-:Y:S05]  /*94a0*/  BSYNC B1 ;  /* 0x0000000000017941 */ /* 0x000fea0003800000 */
.L_x_194:
[----:B---3--:R-:W-:Y:S01]  /*94b0*/  @!P3 IMAD R13, R24, R114, R15 ;  /* 0x00000072180db224 */ /* 0x008fe200078e020f */
[----:B------:R-:W-:Y:S04]  /*94c0*/  BSSY B1, `(.L_x_196) ;  /* 0x0000006000017945 */ /* 0x000fe80003800000 */
[----:B------:R3:W-:Y:S01]  /*94d0*/  @!P3 STG.E.U8 desc[UR46][R4.64+0xa0], R13 ;  /* 0x0000a00d0400b986 */ /* 0x0007e2000c10112e */
[----:B------:R-:W-:Y:S05]  /*94e0*/  @P5 BRA `(.L_x_197) ;  /* 0x00000000000c5947 */ /* 0x000fea0003800000 */
[----:B------:R-:W5:Y:S02]  /*94f0*/  LDG.E.U8 R116, desc[UR46][R8.64+0xa1] ;  /* 0x0000a12e08747981 */ /* 0x000f64000c1e1100 */
[----:B-----5:R-:W-:-:S05]  /*9500*/  PRMT R12, R116, 0x8880, RZ ;  /* 0x00008880740c7816 */ /* 0x020fca00000000ff */
[----:B------:R-:W-:-:S07]  /*9510*/  IMAD R15, R12, R115, RZ ;  /* 0x000000730c0f7224 */ /* 0x000fce00078e02ff */
.L_x_197:
[----:B------:R-:W-:Y:S05]  /*9520*/  BSYNC B1 ;  /* 0x0000000000017941 */ /* 0x000fea0003800000 */
.L_x_196:
        /* <DEDUP_REMOVED lines=9> */
[----:B------:R-:W-:Y:S01]  /*95c0*/  ISETP.LT.OR P3, PT, R0, 0x9, !P3 ;  /* 0x000000090000780c */ /* 0x000fe20005f61670 */
[----:B------:R-:W-:-:S12]  /*95d0*/  @P2 BRA `(.L_x_199) ;  /* 0x00000000000c2947 */ /* 0x000fd80003800000 */
[----:B------:R-:W5:Y:S02]  /*95e0*/  LDG.E.U8 R116, desc[UR46][R10.64+0xa0] ;  /* 0x0000a02e0a747981 */ /* 0x000f64000c1e1100 */
[----:B-----5:R-:W-:-:S05]  /*95f0*/  PRMT R12, R116, 0x8880, RZ ;  /* 0x00008880740c7816 */ /* 0x020fca00000000ff */
[----:B------:R-:W-:-:S07]  /*9600*/  IMAD R15, R12, R115, RZ ;  /* 0x000000730c0f7224 */ /* 0x000fce00078e02ff */
.L_x_199:
[----:B------:R-:W-:Y:S05]  /*9610*/  BSYNC B1 ;  /* 0x0000000000017941 */ /* 0x000fea0003800000 */
.L_x_198:
[----:B------:R-:W-:Y:S01]  /*9620*/  @!P2 IMAD R3, R26, R114, R15 ;  /* 0x000000721a03a224 */ /* 0x000fe200078e020f */
[----:B------:R-:W-:Y:S04]  /*9630*/  BSSY B1, `(.L_x_200) ;  /* 0x0000006000017945 */ /* 0x000fe80003800000 */
[----:B------:R0:W-:Y:S01]  /*9640*/  @!P2 STG.E.U8 desc[UR46][R6.64+0xa0], R3 ;  /* 0x0000a0030600a986 */ /* 0x0001e2000c10112e */
[----:B------:R-:W-:Y:S05]  /*9650*/  @P0 BRA `(.L_x_201) ;  /* 0x00000000000c0947 */ /* 0x000fea0003800000 */
[----:B------:R-:W5:Y:S02]  /*9660*/  LDG.E.U8 R116, desc[UR46][R10.64+0xa1] ;  /* 0x0000a12e0a747981 */ /* 0x000f64000c1e1100 */
[----:B-----5:R-:W-:-:S05]  /*9670*/  PRMT R12, R116, 0x8880, RZ ;  /* 0x00008880740c7816 */ /* 0x020fca00000000ff */
[----:B------:R-:W-:-:S07]  /*9680*/  IMAD R15, R12, R115, RZ ;  /* 0x000000730c0f7224 */ /* 0x000fce00078e02ff */
.L_x_201:
[----:B------:R-:W-:Y:S05]  /*9690*/  BSYNC B1 ;  /* 0x0000000000017941 */ /* 0x000fea0003800000 */
.L_x_200:
[----:B------:R-:W-:Y:S01]  /*96a0*/  @!P0 IMAD R27, R27, R114, R15 ;  /* 0x000000721b1b8224 */ /* 0x000fe200078e020f */
[----:B------:R-:W-:Y:S04]  /*96b0*/  BSSY B1, `(.L_x_202) ;  /* 0x0000006000017945 */ /* 0x000fe80003800000 */
[----:B------:R0:W-:Y:S01]  /*96c0*/  @!P0 STG.E.U8 desc[UR46][R6.64+0xa1], R27 ;  /* 0x0000a11b06008986 */ /* 0x0001e2000c10112e */
[----:B------:R-:W-:Y:S05]  /*96d0*/  @P5 BRA `(.L_x_203) ;  /* 0x00000000000c5947 */ /* 0x000fea0003800000 */
[----:B------:R-:W5:Y:S02]  /*96e0*/  LDG.E.U8 R116, desc[UR46][R8.64+0xa8] ;  /* 0x0000a82e08747981 */ /* 0x000f64000c1e1100 */
[----:B-----5:R-:W-:-:S05]  /*96f0*/  PRMT R12, R116, 0x8880, RZ ;  /* 0x00008880740c7816 */ /* 0x020fca00000000ff */
[----:B------:R-:W-:-:S07]  /*9700*/  IMAD R15, R12, R115, RZ ;  /* 0x000000730c0f7224 */ /* 0x000fce00078e02ff */
.L_x_203:
[----:B------:R-:W-:Y:S05]  /*9710*/  BSYNC B1 ;  /* 0x0000000000017941 */ /* 0x000fea0003800000 */
.L_x_202:
[----:B0-----:R-:W-:Y:S01]  /*9720*/  @!P5 IMAD R3, R28, R114, R15 ;  /* 0x000000721c03d224 */ /* 0x001fe200078e020f */
[----:B------:R-:W-:Y:S04]  /*9730*/  BSSY B1, `(.L_x_204) ;  /* 0x0000006000017945 */ /* 0x000fe80003800000 */
[----:B------:R0:W-:Y:S01]  /*9740*/  @!P5 STG.E.U8 desc[UR46][R4.64+0xa8], R3 ;  /* 0x0000a8030400d986 */ /* 0x0001e2000c10112e */
[----:B------:R-:W-:Y:S05]  /*9750*/  @P4 BRA `(.L_x_205) ;  /* 0x00000000000c4947 */ /* 0x000fea0003800000 */
[----:B------:R-:W5:Y:S02]  /*9760*/  LDG.E.U8 R116, desc[UR46][R8.64+0xa9] ;  /* 0x0000a92e08747981 */ /* 0x000f64000c1e1100 */
[----:B-----5:R-:W-:-:S05]  /*9770*/  PRMT R12, R116, 0x8880, RZ ;  /* 0x00008880740c7816 */ /* 0x020fca00000000ff */
[----:B------:R-:W-:-:S07]  /*9780*/  IMAD R15, R12, R115, RZ ;  /* 0x000000730c0f7224 */ /* 0x000fce00078e02ff */
.L_x_205:
[----:B------:R-:W-:Y:S05]  /*9790*/  BSYNC B1 ;  /* 0x0000000000017941 */ /* 0x000fea0003800000 */
.L_x_204:
[----:B------:R-:W-:Y:S01]  /*97a0*/  @!P4 IMAD R29, R29, R114, R15 ;  /* 0x000000721d1dc224 */ /* 0x000fe200078e020f */
[----:B------:R-:W-:Y:S04]  /*97b0*/  BSSY B1, `(.L_x_206) ;  /* 0x0000006000017945 */ /* 0x000fe80003800000 */
[----:B------:R0:W-:Y:S01]  /*97c0*/  @!P4 STG.E.U8 desc[UR46][R4.64+0xa9], R29 ;  /* 0x0000a91d0400c986 */ /* 0x0001e2000c10112e */
[----:B------:R-:W-:Y:S05]  /*97d0*/  @P3 BRA `(.L_x_207) ;  /* 0x00000000000c3947 */ /* 0x000fea0003800000 */
[----:B------:R-:W0:Y:S02]  /*97e0*/  LDG.E.U8 R116, desc[UR46][R10.64+0xa8] ;  /* 0x0000a82e0a747981 */ /* 0x000e24000c1e1100 */
[----:B0123--:R-:W-:-:S05]  /*97f0*/  PRMT R4, R116, 0x8880, RZ ;  /* 0x0000888074047816 */ /* 0x00ffca00000000ff */
[----:B------:R-:W-:-:S07]  /*9800*/  IMAD R15, R4, R115, RZ ;  /* 0x00000073040f7224 */ /* 0x000fce00078e02ff */
.L_x_207:
[----:B------:R-:W-:Y:S05]  /*9810*/  BSYNC B1 ;  /* 0x0000000000017941 */ /* 0x000fea0003800000 */
.L_x_206:
[----:B0-----:R-:W-:Y:S01]  /*9820*/  @!P3 IMAD R3, R30, R114, R15 ;  /* 0x000000721e03b224 */ /* 0x001fe200078e020f */
[----:B------:R-:W-:Y:S01]  /*9830*/  ISETP.LT.OR P1, PT, R0, 0x9, !P1 ;  /* 0x000000090000780c */ /* 0x000fe20004f21670 */
[----:B------:R-:W-:Y:S03]  /*9840*/  BSSY B1, `(.L_x_208) ;  /* 0x0000006000017945 */ /* 0x000fe60003800000 */
[----:B------:R0:W-:Y:S09]  /*9850*/  @!P3 STG.E.U8 desc[UR46][R6.64+0xa8], R3 ;  /* 0x0000a8030600b986 */ /* 0x0001f2000c10112e */
[----:B------:R-:W-:Y:S05]  /*9860*/  @P1 BRA `(.L_x_209) ;  /* 0x00000000000c1947 */ /* 0x000fea0003800000 */
[----:B------:R-:W5:Y:S02]  /*9870*/  LDG.E.U8 R116, desc[UR46][R10.64+0xa9] ;  /* 0x0000a92e0a747981 */ /* 0x000f64000c1e1100 */
[----:B-----5:R-:W-:-:S05]  /*9880*/  PRMT R0, R116, 0x8880, RZ ;  /* 0x0000888074007816 */ /* 0x020fca00000000ff */
[----:B------:R-:W-:-:S07]  /*9890*/  IMAD R15, R0, R115, RZ ;  /* 0x00000073000f7224 */ /* 0x000fce00078e02ff */
.L_x_209:
[----:B------:R-:W-:Y:S05]  /*98a0*/  BSYNC B1 ;  /* 0x0000000000017941 */ /* 0x000fea0003800000 */
.L_x_208:
[----:B------:R-:W-:Y:S01]  /*98b0*/  IMAD R15, R31, R114, R15 ;  /* 0x000000721f0f7224 */ /* 0x000fe200078e020f */
[----:B------:R-:W-:Y:S06]  /*98c0*/  @P1 BRA `(.L_x_210) ;  /* 0x0000001000d81947 */ /* 0x000fec0003800000 */
[----:B------:R0:W-:Y:S01]  /*98d0*/  STG.E.U8 desc[UR46][R6.64+0xa9], R15 ;  /* 0x0000a90f06007986 */ /* 0x0001e2000c10112e */
[----:B------:R-:W-:Y:S05]  /*98e0*/  BRA `(.L_x_210) ;  /* 0x0000001000d07947 */ /* 0x000fea0003800000 */
.L_x_33:
[C---:B------:R-:W-:Y:S02]  /*98f0*/  ISETP.GE.AND P1, PT, R3.reuse, 0x1, PT ;  /* 0x000000010300780c */ /* 0x040fe40003f26270 */
[----:B------:R-:W-:Y:S02]  /*9900*/  ISETP.GE.AND P2, PT, R3, 0x2, PT ;  /* 0x000000020300780c */ /* 0x000fe40003f46270 */
[C---:B------:R-:W-:Y:S02]  /*9910*/  ISETP.LT.OR P3, PT, R0.reuse, 0x1, !P1 ;  /* 0x000000010000780c */ /* 0x040fe40004f61670 */
[C---:B------:R-:W-:Y:S02]  /*9920*/  ISETP.LT.OR P4, PT, R0.reuse, 0x1, !P2 ;  /* 0x000000010000780c */ /* 0x040fe40005781670 */
[C---:B------:R-:W-:Y:S02]  /*9930*/  ISETP.LT.OR P1, PT, R0.reuse, 0x9, !P1 ;  /* 0x000000090000780c */ /* 0x040fe40004f21670 */
[----:B------:R-:W-:-:S02]  /*9940*/  ISETP.LT.OR P2, PT, R0, 0x9, !P2 ;  /* 0x000000090000780c */ /* 0x000fc40005741670 */
[C---:B------:R-:W-:Y:S02]  /*9950*/  ISETP.GE.AND P5, PT, R3.reuse, 0x9, PT ;  /* 0x000000090300780c */ /* 0x040fe40003fa6270 */
[----:B------:R-:W-:-:S03]  /*9960*/  ISETP.GE.AND P0, PT, R3, 0xa, PT ;  /* 0x0000000a0300780c */ /* 0x000fc60003f06270 */
[-C--:B------:R-:W-:Y:S02]  /*9970*/  @!P3 IMAD R9, R104, R114.reuse, RZ ;  /* 0x000000726809b224 */ /* 0x080fe400078e02ff */
[-C--:B------:R-:W-:Y:S02]  /*9980*/  @!P4 IMAD R105, R105, R114.reuse, RZ ;  /* 0x000000726969c224 */ /* 0x080fe400078e02ff */
[-C--:B------:R-:W-:Y:S01]  /*9990*/  @!P1 IMAD R11, R106, R114.reuse, RZ ;  /* 0x000000726a0b9224 */ /* 0x080fe200078e02ff */
[----:B------:R0:W-:Y:S01]  /*99a0*/  @!P3 STG.E.U8 desc[UR46][R4.64], R9 ;  /* 0x000000090400b986 */ /* 0x0001e2000c10112e */
[C---:B------:R-:W-:Y:S01]  /*99b0*/  ISETP.LT.OR P3, PT, R0.reuse, 0x1, !P5 ;  /* 0x000000010000780c */ /* 0x040fe20006f61670 */
[----:B------:R-:W-:Y:S02]  /*99c0*/  @!P2 IMAD R107, R107, R114, RZ ;  /* 0x000000726b6ba224 */ /* 0x000fe400078e02ff */
[----:B------:R-:W-:Y:S01]  /*99d0*/  @!P4 STG.E.U8 desc[UR46][R4.64+0x1], R105 ;  /* 0x000001690400c986 */ /* 0x000fe2000c10112e */
[----:B------:R-:W-:-:S02]  /*99e0*/  ISETP.LT.OR P4, PT, R0, 0x1, !P0 ;  /* 0x000000010000780c */ /* 0x000fc40004781670 */
[C---:B------:R-:W-:Y:S01]  /*99f0*/  ISETP.LT.OR P0, PT, R0.reuse, 0x9, !P0 ;  /* 0x000000090000780c */ /* 0x040fe20004701670 */
[----:B------:R1:W-:Y:S01]  /*9a00*/  @!P1 STG.E.U8 desc[UR46][R6.64], R11 ;  /* 0x0000000b06009986 */ /* 0x0003e2000c10112e */
[----:B------:R-:W-:Y:S02]  /*9a10*/  ISETP.LT.OR P1, PT, R0, 0x9, !P5 ;  /* 0x000000090000780c */ /* 0x000fe40006f21670 */
[C---:B------:R-:W-:Y:S01]  /*9a20*/  ISETP.GE.AND P5, PT, R3.reuse, 0x11, PT ;  /* 0x000000110300780c */ /* 0x040fe20003fa6270 */
[----:B------:R-:W-:Y:S01]  /*9a30*/  @!P2 STG.E.U8 desc[UR46][R6.64+0x1], R107 ;  /* 0x0000016b0600a986 */ /* 0x000fe2000c10112e */
[----:B------:R-:W-:Y:S01]  /*9a40*/  ISETP.GE.AND P2, PT, R3, 0x12, PT ;  /* 0x000000120300780c */ /* 0x000fe20003f46270 */
[----:B------:R-:W-:-:S04]  /*9a50*/  @!P3 IMAD R13, R108, R114, RZ ;  /* 0x000000726c0db224 */ /* 0x000fc800078e02ff */
[-C--:B------:R-:W-:Y:S01]  /*9a60*/  @!P4 IMAD R109, R109, R114.reuse, RZ ;  /* 0x000000726d6dc224 */ /* 0x080fe200078e02ff */
[----:B------:R-:W-:Y:S01]  /*9a70*/  @!P3 STG.E.U8 desc[UR46][R4.64+0x8], R13 ;  /* 0x0000080d0400b986 */ /* 0x000fe2000c10112e */
[C---:B------:R-:W-:Y:S01]  /*9a80*/  ISETP.LT.OR P3, PT, R0.reuse, 0x1, !P5 ;  /* 0x000000010000780c */ /* 0x040fe20006f61670 */
[-C--:B------:R-:W-:Y:S02]  /*9a90*/  @!P0 IMAD R111, R111, R114.reuse, RZ ;  /* 0x000000726f6f8224 */ /* 0x080fe400078e02ff */
[----:B------:R-:W-:Y:S01]  /*9aa0*/  @!P4 STG.E.U8 desc[UR46][R4.64+0x9], R109 ;  /* 0x0000096d0400c986 */ /* 0x000fe2000c10112e */
[----:B------:R-:W-:Y:S01]  /*9ab0*/  ISETP.LT.OR P4, PT, R0, 0x1, !P2 ;  /* 0x000000010000780c */ /* 0x000fe20005781670 */
[----:B0-----:R-:W-:Y:S01]  /*9ac0*/  @!P1 IMAD R9, R110, R114, RZ ;  /* 0x000000726e099224 */ /* 0x001fe200078e02ff */
[----:B------:R-:W-:Y:S01]  /*9ad0*/  ISETP.LT.OR P2, PT, R0, 0x9, !P2 ;  /* 0x000000090000780c */ /* 0x000fe20005741670 */
[----:B------:R-:W-:Y:S01]  /*9ae0*/  @!P0 STG.E.U8 desc[UR46][R6.64+0x9], R111 ;  /* 0x0000096f06008986 */ /* 0x000fe2000c10112e */
[----:B------:R-:W-:-:S03]  /*9af0*/  ISETP.GE.AND P0, PT, R3, 0x1a, PT ;  /* 0x0000001a0300780c */ /* 0x000fc60003f06270 */
[----:B------:R0:W-:Y:S01]  /*9b00*/  @!P1 STG.E.U8 desc[UR46][R6.64+0x8], R9 ;  /* 0x0000080906009986 */ /* 0x0001e2000c10112e */
[----:B------:R-:W-:Y:S01]  /*9b10*/  ISETP.LT.OR P1, PT, R0, 0x9, !P5 ;  /* 0x000000090000780c */ /* 0x000fe20006f21670 */
[----:B-1----:R-:W-:Y:S01]  /*9b20*/  @!P3 IMAD R11, R96, R114, RZ ;  /* 0x00000072600bb224 */ /* 0x002fe200078e02ff */
[----:B------:R-:W-:-:S03]  /*9b30*/  ISETP.GE.AND P5, PT, R3, 0x19, PT ;  /* 0x000000190300780c */ /* 0x000fc60003fa6270 */
[-C--:B------:R-:W-:Y:S01]  /*9b40*/  @!P4 IMAD R97, R97, R114.reuse, RZ ;  /* 0x000000726161c224 */ /* 0x080fe200078e02ff */
[----:B------:R-:W-:Y:S01]  /*9b50*/  @!P3 STG.E.U8 desc[UR46][R4.64+0x10], R11 ;  /* 0x0000100b0400b986 */ /* 0x000fe2000c10112e */
[C---:B------:R-:W-:Y:S01]  /*9b60*/  ISETP.LT.OR P3, PT, R0.reuse, 0x1, !P5 ;  /* 0x000000010000780c */ /* 0x040fe20006f61670 */
[-C--:B------:R-:W-:Y:S02]  /*9b70*/  @!P2 IMAD R99, R99, R114.reuse, RZ ;  /* 0x000000726363a224 */ /* 0x080fe400078e02ff */
[----:B------:R-:W-:Y:S01]  /*9b80*/  @!P4 STG.E.U8 desc[UR46][R4.64+0x11], R97 ;  /* 0x000011610400c986 */ /* 0x000fe2000c10112e */
[----:B------:R-:W-:Y:S02]  /*9b90*/  ISETP.LT.OR P4, PT, R0, 0x1, !P0 ;  /* 0x000000010000780c */ /* 0x000fe40004781670 */
[----:B0-----:R-:W-:Y:S01]  /*9ba0*/  @!P1 IMAD R9, R98, R114, RZ ;  /* 0x0000007262099224 */ /* 0x001fe200078e02ff */
[----:B------:R-:W-:Y:S01]  /*9bb0*/  @!P2 STG.E.U8 desc[UR46][R6.64+0x11], R99 ;  /* 0x000011630600a986 */ /* 0x000fe2000c10112e */
[----:B------:R-:W-:-:S02]  /*9bc0*/  ISETP.LT.OR P0, PT, R0, 0x9, !P0 ;  /* 0x000000090000780c */ /* 0x000fc40004701670 */
[C---:B------:R-:W-:Y:S01]  /*9bd0*/  ISETP.GE.AND P2, PT, R3.reuse, 0x22, PT ;  /* 0x000000220300780c */ /* 0x040fe20003f46270 */
[----:B------:R0:W-:Y:S01]  /*9be0*/  @!P1 STG.E.U8 desc[UR46][R6.64+0x10], R9 ;  /* 0x0000100906009986 */ /* 0x0001e2000c10112e */
[----:B------:R-:W-:Y:S01]  /*9bf0*/  ISETP.LT.OR P1, PT, R0, 0x9, !P5 ;  /* 0x000000090000780c */ /* 0x000fe20006f21670 */
[----:B------:R-:W-:Y:S01]  /*9c00*/  @!P3 IMAD R13, R100, R114, RZ ;  /* 0x00000072640db224 */ /* 0x000fe200078e02ff */
[----:B------:R-:W-:-:S03]  /*9c10*/  ISETP.GE.AND P5, PT, R3, 0x21, PT ;  /* 0x000000210300780c */ /* 0x000fc60003fa6270 */
[-C--:B------:R-:W-:Y:S01]  /*9c20*/  @!P4 IMAD R101, R101, R114.reuse, RZ ;  /* 0x000000726565c224 */ /* 0x080fe200078e02ff */
[----:B------:R-:W-:Y:S01]  /*9c30*/  @!P3 STG.E.U8 desc[UR46][R4.64+0x18], R13 ;  /* 0x0000180d0400b986 */ /* 0x000fe2000c10112e */
[C---:B------:R-:W-:Y:S02]  /*9c40*/  ISETP.LT.OR P3, PT, R0.reuse, 0x1, !P5 ;  /* 0x000000010000780c */ /* 0x040fe40006f61670 */
[-C--:B------:R-:W-:Y:S01]  /*9c50*/  @!P0 IMAD R103, R103, R114.reuse, RZ ;  /* 0x0000007267678224 */ /* 0x080fe200078e02ff */
        /* <DEDUP_REMOVED lines=87> */
[----:B------:R-:W-:Y:S01]  /*a1d0*/  ISETP.LT.OR P2, PT, R0, 0x9, !P2 ;  /* 0x000000090000780c */ /* 0x000fe20005741670 */
[----:B------:R-:W-:Y:S01]  /*a1e0*/  @!P0 STG.E.U8 desc[UR46][R6.64+0x49], R79 ;  /* 0x0000494f06008986 */ /* 0x000fe2000c10112e */
[----:B------:R-:W-:-:S03]  /*a1f0*/  ISETP.GE.AND P0, PT, R3, 0x5a, PT ;  /* 0x0000005a0300780c */ /* 0x000fc60003f06270 */
[----:B------:R0:W-:Y:S01]  /*a200*/  @!P1 STG.E.U8 desc[UR46][R6.64+0x48], R9 ;  /* 0x0000480906009986 */ /* 0x0001e2000c10112e */
[-C--:B------:R-:W-:Y:S01]  /*a210*/  @!P3 IMAD R11, R64, R114.reuse, RZ ;  /* 0x00000072400bb224 */ /* 0x080fe200078e02ff */
[C---:B------:R-:W-:Y:S02]  /*a220*/  ISETP.LT.OR P1, PT, R0.reuse, 0x9, !P5 ;  /* 0x000000090000780c */ /* 0x040fe40006f21670 */
[----:B------:R-:W-:Y:S01]  /*a230*/  ISETP.GE.AND P5, PT, R3, 0x59, PT ;  /* 0x000000590300780c */ /* 0x000fe20003fa6270 */
[-C--:B------:R-:W-:Y:S01]  /*a240*/  @!P4 IMAD R65, R65, R114.reuse, RZ ;  /* 0x000000724141c224 */ /* 0x080fe200078e02ff */
[----:B------:R-:W-:Y:S02]  /*a250*/  @!P3 STG.E.U8 desc[UR46][R4.64+0x50], R11 ;  /* 0x0000500b0400b986 */ /* 0x000fe4000c10112e */
[C---:B------:R-:W-:Y:S01]  /*a260*/  ISETP.LT.OR P3, PT, R0.reuse, 0x1, !P5 ;  /* 0x000000010000780c */ /* 0x040fe20006f61670 */
[----:B------:R-:W-:Y:S01]  /*a270*/  @!P2 IMAD R67, R67, R114, RZ ;  /* 0x000000724343a224 */ /* 0x000fe200078e02ff */
[----:B------:R-:W-:Y:S01]  /*a280*/  @!P4 STG.E.U8 desc[UR46][R4.64+0x51], R65 ;  /* 0x000051410400c986 */ /* 0x000fe2000c10112e */
[----:B------:R-:W-:-:S02]  /*a290*/  ISETP.LT.OR P4, PT, R0, 0x1, !P0 ;  /* 0x000000010000780c */ /* 0x000fc40004781670 */
[----:B------:R-:W-:Y:S01]  /*a2a0*/  ISETP.LT.OR P0, PT, R0, 0x9, !P0 ;  /* 0x000000090000780c */ /* 0x000fe20004701670 */
[----:B------:R-:W-:Y:S01]  /*a2b0*/  @!P2 STG.E.U8 desc[UR46][R6.64+0x51], R67 ;  /* 0x000051430600a986 */ /* 0x000fe2000c10112e */
[-C--:B0-----:R-:W-:Y:S01]  /*a2c0*/  @!P1 IMAD R9, R66, R114.reuse, RZ ;  /* 0x0000007242099224 */ /* 0x081fe200078e02ff */
[----:B------:R-:W-:Y:S02]  /*a2d0*/  ISETP.LT.OR P2, PT, R0, 0x9, !P5 ;  /* 0x000000090000780c */ /* 0x000fe40006f41670 */
[C---:B------:R-:W-:Y:S02]  /*a2e0*/  ISETP.GE.AND P5, PT, R3.reuse, 0x62, PT ;  /* 0x000000620300780c */ /* 0x040fe40003fa6270 */
[----:B------:R0:W-:Y:S01]  /*a2f0*/  @!P1 STG.E.U8 desc[UR46][R6.64+0x50], R9 ;  /* 0x0000500906009986 */ /* 0x0001e2000c10112e */
[-C--:B------:R-:W-:Y:S01]  /*a300*/  @!P3 IMAD R13, R68, R114.reuse, RZ ;  /* 0x00000072440db224 */ /* 0x080fe200078e02ff */
[----:B------:R-:W-:Y:S02]  /*a310*/  ISETP.GE.AND P1, PT, R3, 0x61, PT ;  /* 0x000000610300780c */ /* 0x000fe40003f26270 */
[----:B------:R-:W-:-:S02]  /*a320*/  @!P4 IMAD R69, R69, R114, RZ ;  /* 0x000000724545c224 */ /* 0x000fc400078e02ff */
[----:B------:R-:W-:Y:S01]  /*a330*/  @!P3 STG.E.U8 desc[UR46][R4.64+0x58], R13 ;  /* 0x0000580d0400b986 */ /* 0x000fe2000c10112e */
[C---:B------:R-:W-:Y:S01]  /*a340*/  ISETP.LT.OR P3, PT, R0.reuse, 0x1, !P1 ;  /* 0x000000010000780c */ /* 0x040fe20004f61670 */
[-C--:B------:R-:W-:Y:S01]  /*a350*/  @!P0 IMAD R71, R71, R114.reuse, RZ ;  /* 0x0000007247478224 */ /* 0x080fe200078e02ff */
[C---:B------:R-:W-:Y:S01]  /*a360*/  ISETP.LT.OR P1, PT, R0.reuse, 0x9, !P1 ;  /* 0x000000090000780c */ /* 0x040fe20004f21670 */
[----:B------:R-:W-:Y:S01]  /*a370*/  @!P4 STG.E.U8 desc[UR46][R4.64+0x59], R69 ;  /* 0x000059450400c986 */ /* 0x000fe2000c10112e */
[----:B------:R-:W-:Y:S01]  /*a380*/  ISETP.LT.OR P4, PT, R0, 0x1, !P5 ;  /* 0x000000010000780c */ /* 0x000fe20006f81670 */
[----:B0-----:R-:W-:Y:S01]  /*a390*/  @!P2 IMAD R9, R70, R114, RZ ;  /* 0x000000724609a224 */ /* 0x001fe200078e02ff */
[----:B------:R-:W-:Y:S01]  /*a3a0*/  ISETP.LT.OR P5, PT, R0, 0x9, !P5 ;  /* 0x000000090000780c */ /* 0x000fe20006fa1670 */
[----:B------:R-:W-:Y:S01]  /*a3b0*/  @!P0 STG.E.U8 desc[UR46][R6.64+0x59], R71 ;  /* 0x0000594706008986 */ /* 0x000fe2000c10112e */
[----:B------:R-:W-:-:S03]  /*a3c0*/  ISETP.GE.AND P0, PT, R3, 0x6a, PT ;  /* 0x0000006a0300780c */ /* 0x000fc60003f06270 */
[----:B------:R0:W-:Y:S01]  /*a3d0*/  @!P2 STG.E.U8 desc[UR46][R6.64+0x58], R9 ;  /* 0x000058090600a986 */ /* 0x0001e2000c10112e */
[----:B------:R-:W-:Y:S01]  /*a3e0*/  ISETP.GE.AND P2, PT, R3, 0x69, PT ;  /* 0x000000690300780c */ /* 0x000fe20003f46270 */
[----:B------:R-:W-:-:S04]  /*a3f0*/  @!P3 IMAD R11, R56, R114, RZ ;  /* 0x00000072380bb224 */ /* 0x000fc800078e02ff */
[-C--:B------:R-:W-:Y:S01]  /*a400*/  @!P4 IMAD R57, R57, R114.reuse, RZ ;  /* 0x000000723939c224 */ /* 0x080fe200078e02ff */
[----:B------:R-:W-:Y:S01]  /*a410*/  @!P3 STG.E.U8 desc[UR46][R4.64+0x60], R11 ;  /* 0x0000600b0400b986 */ /* 0x000fe2000c10112e */
[C---:B------:R-:W-:Y:S01]  /*a420*/  ISETP.LT.OR P3, PT, R0.reuse, 0x1, !P2 ;  /* 0x000000010000780c */ /* 0x040fe20005761670 */
[-C--:B------:R-:W-:Y:S01]  /*a430*/  @!P5 IMAD R59, R59, R114.reuse, RZ ;  /* 0x000000723b3bd224 */ /* 0x080fe200078e02ff */
[C---:B------:R-:W-:Y:S01]  /*a440*/  ISETP.LT.OR P2, PT, R0.reuse, 0x9, !P2 ;  /* 0x000000090000780c */ /* 0x040fe20005741670 */
[----:B------:R-:W-:Y:S01]  /*a450*/  @!P4 STG.E.U8 desc[UR46][R4.64+0x61], R57 ;  /* 0x000061390400c986 */ /* 0x000fe2000c10112e */
[----:B------:R-:W-:Y:S01]  /*a460*/  ISETP.LT.OR P4, PT, R0, 0x1, !P0 ;  /* 0x000000010000780c */ /* 0x000fe20004781670 */
[----:B0-----:R-:W-:Y:S02]  /*a470*/  @!P1 IMAD R9, R58, R114, RZ ;  /* 0x000000723a099224 */ /* 0x001fe400078e02ff */
[----:B------:R-:W-:Y:S01]  /*a480*/  @!P5 STG.E.U8 desc[UR46][R6.64+0x61], R59 ;  /* 0x0000613b0600d986 */ /* 0x000fe2000c10112e */
[----:B------:R-:W-:-:S02]  /*a490*/  ISETP.LT.OR P5, PT, R0, 0x9, !P0 ;  /* 0x000000090000780c */ /* 0x000fc400047a1670 */
[C---:B------:R-:W-:Y:S01]  /*a4a0*/  ISETP.GE.AND P0, PT, R3.reuse, 0x72, PT ;  /* 0x000000720300780c */ /* 0x040fe20003f06270 */
[----:B------:R0:W-:Y:S01]  /*a4b0*/  @!P1 STG.E.U8 desc[UR46][R6.64+0x60], R9 ;  /* 0x0000600906009986 */ /* 0x0001e2000c10112e */
[----:B------:R-:W-:Y:S01]  /*a4c0*/  ISETP.GE.AND P1, PT, R3, 0x71, PT ;  /* 0x000000710300780c */ /* 0x000fe20003f26270 */
[----:B------:R-:W-:-:S04]  /*a4d0*/  @!P3 IMAD R13, R60, R114, RZ ;  /* 0x000000723c0db224 */ /* 0x000fc800078e02ff */
[-C--:B------:R-:W-:Y:S01]  /*a4e0*/  @!P4 IMAD R61, R61, R114.reuse, RZ ;  /* 0x000000723d3dc224 */ /* 0x080fe200078e02ff */
[----:B------:R-:W-:Y:S01]  /*a4f0*/  @!P3 STG.E.U8 desc[UR46][R4.64+0x68], R13 ;  /* 0x0000680d0400b986 */ /* 0x000fe2000c10112e */
[C---:B------:R-:W-:Y:S02]  /*a500*/  ISETP.LT.OR P3, PT, R0.reuse, 0x1, !P1 ;  /* 0x000000010000780c */ /* 0x040fe40004f61670 */
[-C--:B------:R-:W-:Y:S01]  /*a510*/  @!P5 IMAD R63, R63, R114.reuse, RZ ;  /* 0x000000723f3fd224 */ /* 0x080fe200078e02ff */
[----:B------:R-:W-:Y:S01]  /*a520*/  @!P4 STG.E.U8 desc[UR46][R4.64+0x69], R61 ;  /* 0x0000693d0400c986 */ /* 0x000fe2000c10112e */
[----:B------:R-:W-:Y:S01]  /*a530*/  ISETP.LT.OR P4, PT, R0, 0x1, !P0 ;  /* 0x000000010000780c */ /* 0x000fe20004781670 */
[----:B0-----:R-:W-:Y:S01]  /*a540*/  @!P2 IMAD R9, R62, R114, RZ ;  /* 0x000000723e09a224 */ /* 0x001fe200078e02ff */
[C---:B------:R-:W-:Y:S01]  /*a550*/  ISETP.LT.OR P1, PT, R0.reuse, 0x9, !P1 ;  /* 0x000000090000780c */ /* 0x040fe20004f21670 */
        /* <DEDUP_REMOVED lines=13> */
[----:B------:R-:W-:Y:S01]  /*a630*/  ISETP.LT.OR P5, PT, R0, 0x9, !P5 ;  /* 0x000000090000780c */ /* 0x000fe20006fa1670 */
[----:B------:R-:W-:Y:S01]  /*a640*/  @!P0 STG.E.U8 desc[UR46][R6.64+0x71], R51 ;  /* 0x0000713306008986 */ /* 0x000fe2000c10112e */
[----:B------:R-:W-:-:S02]  /*a650*/  ISETP.GE.AND P0, PT, R3, 0x81, PT ;  /* 0x000000810300780c */ /* 0x000fc40003f06270 */
[----:B------:R-:W-:Y:S01]  /*a660*/  ISETP.LT.OR P2, PT, R0, 0x9, !P2 ;  /* 0x000000090000780c */ /* 0x000fe20005741670 */
[----:B------:R0:W-:Y:S01]  /*a670*/  @!P1 STG.E.U8 desc[UR46][R6.64+0x70], R9 ;  /* 0x0000700906009986 */ /* 0x0001e2000c10112e */
[----:B------:R-:W-:Y:S01]  /*a680*/  ISETP.GE.AND P1, PT, R3, 0x82, PT ;  /* 0x000000820300780c */ /* 0x000fe20003f26270 */
[----:B------:R-:W-:-:S04]  /*a690*/  @!P3 IMAD R53, R53, R114, RZ ;  /* 0x000000723535b224 */ /* 0x000fc800078e02ff */
[-C--:B------:R-:W-:Y:S01]  /*a6a0*/  @!P4 IMAD R13, R52, R114.reuse, RZ ;  /* 0x00000072340dc224 */ /* 0x080fe200078e02ff */
[----:B------:R-:W-:Y:S01]  /*a6b0*/  @!P3 STG.E.U8 desc[UR46][R4.64+0x79], R53 ;  /* 0x000079350400b986 */ /* 0x000fe2000c10112e */
[C---:B------:R-:W-:Y:S02]  /*a6c0*/  ISETP.LT.OR P3, PT, R0.reuse, 0x1, !P0 ;  /* 0x000000010000780c */ /* 0x040fe40004761670 */
[C---:B------:R-:W-:Y:S01]  /*a6d0*/  ISETP.LT.OR P0, PT, R0.reuse, 0x9, !P0 ;  /* 0x000000090000780c */ /* 0x040fe20004701670 */
[----:B------:R-:W-:Y:S01]  /*a6e0*/  @!P4 STG.E.U8 desc[UR46][R4.64+0x78], R13 ;  /* 0x0000780d0400c986 */ /* 0x000fe2000c10112e */
[----:B------:R-:W-:Y:S01]  /*a6f0*/  ISETP.LT.OR P4, PT, R0, 0x1, !P1 ;  /* 0x000000010000780c */ /* 0x000fe20004f81670 */
[-C--:B0-----:R-:W-:Y:S01]  /*a700*/  @!P5 IMAD R9, R54, R114.reuse, RZ ;  /* 0x000000723609d224 */ /* 0x081fe200078e02ff */
[----:B------:R-:W-:Y:S01]  /*a710*/  ISETP.LT.OR P1, PT, R0, 0x9, !P1 ;  /* 0x000000090000780c */ /* 0x000fe20004f21670 */
[----:B------:R-:W-:-:S03]  /*a720*/  @!P2 IMAD R55, R55, R114, RZ ;  /* 0x000000723737a224 */ /* 0x000fc600078e02ff */
[----:B------:R0:W-:Y:S01]  /*a730*/  @!P5 STG.E.U8 desc[UR46][R6.64+0x78], R9 ;  /* 0x000078090600d986 */ /* 0x0001e2000c10112e */
[C---:B------:R-:W-:Y:S02]  /*a740*/  ISETP.GE.AND P5, PT, R3.reuse, 0x89, PT ;  /* 0x000000890300780c */ /* 0x040fe40003fa6270 */
[-C--:B------:R-:W-:Y:S01]  /*a750*/  @!P3 IMAD R11, R40, R114.reuse, RZ ;  /* 0x00000072280bb224 */ /* 0x080fe200078e02ff */
[----:B------:R-:W-:Y:S01]  /*a760*/  @!P2 STG.E.U8 desc[UR46][R6.64+0x79], R55 ;  /* 0x000079370600a986 */ /* 0x000fe2000c10112e */
[----:B------:R-:W-:Y:S02]  /*a770*/  ISETP.GE.AND P2, PT, R3, 0x8a, PT ;  /* 0x0000008a0300780c */ /* 0x000fe40003f46270 */
[-C--:B------:R-:W-:Y:S01]  /*a780*/  @!P4 IMAD R41, R41, R114.reuse, RZ ;  /* 0x000000722929c224 */ /* 0x080fe200078e02ff */
        /* <DEDUP_REMOVED lines=54> */
[-C--:B------:R-:W-:Y:S02]  /*aaf0*/  @!P3 IMAD R11, R24, R114.reuse, RZ ;  /* 0x00000072180bb224 */ /* 0x080fe400078e02ff */
[-C--:B------:R-:W-:Y:S02]  /*ab00*/  @!P1 IMAD R3, R26, R114.reuse, RZ ;  /* 0x000000721a039224 */ /* 0x080fe400078e02ff */
[-C--:B------:R-:W-:Y:S01]  /*ab10*/  @!P4 IMAD R25, R25, R114.reuse, RZ ;  /* 0x000000721919c224 */ /* 0x080fe200078e02ff */
[----:B------:R1:W-:Y:S01]  /*ab20*/  @!P3 STG.E.U8 desc[UR46][R4.64+0xa0], R11 ;  /* 0x0000a00b0400b986 */ /* 0x0003e2000c10112e */
[C---:B------:R-:W-:Y:S01]  /*ab30*/  ISETP.LT.OR P3, PT, R0.reuse, 0x1, !P5 ;  /* 0x000000010000780c */ /* 0x040fe20006f61670 */
[----:B------:R-:W-:Y:S01]  /*ab40*/  @!P0 IMAD R27, R27, R114, RZ ;  /* 0x000000721b1b8224 */ /* 0x000fe200078e02ff */
[C---:B------:R-:W-:Y:S01]  /*ab50*/  ISETP.LT.OR P5, PT, R0.reuse, 0x9, !P5 ;  /* 0x000000090000780c */ /* 0x040fe20006fa1670 */
[----:B------:R2:W-:Y:S01]  /*ab60*/  @!P4 STG.E.U8 desc[UR46][R4.64+0xa1], R25 ;  /* 0x0000a1190400c986 */ /* 0x0005e2000c10112e */
[----:B------:R-:W-:-:S02]  /*ab70*/  ISETP.LT.OR P4, PT, R0, 0x1, !P2 ;  /* 0x000000010000780c */ /* 0x000fc40005781670 */
[----:B------:R-:W-:Y:S01]  /*ab80*/  ISETP.LT.OR P2, PT, R0, 0x9, !P2 ;  /* 0x000000090000780c */ /* 0x000fe20005741670 */
[----:B------:R2:W-:Y:S04]  /*ab90*/  @!P1 STG.E.U8 desc[UR46][R6.64+0xa0], R3 ;  /* 0x0000a00306009986 */ /* 0x0005e8000c10112e */
[----:B------:R2:W-:Y:S02]  /*aba0*/  @!P0 STG.E.U8 desc[UR46][R6.64+0xa1], R27 ;  /* 0x0000a11b06008986 */ /* 0x0005e4000c10112e */
[-C--:B0-----:R-:W-:Y:S02]  /*abb0*/  @!P3 IMAD R9, R28, R114.reuse, RZ ;  /* 0x000000721c09b224 */ /* 0x081fe400078e02ff */
[-C--:B-1----:R-:W-:Y:S02]  /*abc0*/  @!P5 IMAD R11, R30, R114.reuse, RZ ;  /* 0x000000721e0bd224 */ /* 0x082fe400078e02ff */
[-C--:B------:R-:W-:Y:S01]  /*abd0*/  @!P4 IMAD R29, R29, R114.reuse, RZ ;  /* 0x000000721d1dc224 */ /* 0x080fe200078e02ff */
[----:B------:R2:W-:Y:S01]  /*abe0*/  @!P3 STG.E.U8 desc[UR46][R4.64+0xa8], R9 ;  /* 0x0000a8090400b986 */ /* 0x0005e2000c10112e */
[----:B------:R-:W-:-:S03]  /*abf0*/  @!P2 IMAD R31, R31, R114, RZ ;  /* 0x000000721f1fa224 */ /* 0x000fc600078e02ff */
[----:B------:R2:W-:Y:S04]  /*ac00*/  @!P4 STG.E.U8 desc[UR46][R4.64+0xa9], R29 ;  /* 0x0000a91d0400c986 */ /* 0x0005e8000c10112e */
[----:B------:R2:W-:Y:S04]  /*ac10*/  @!P5 STG.E.U8 desc[UR46][R6.64+0xa8], R11 ;  /* 0x0000a80b0600d986 */ /* 0x0005e8000c10112e */
[----:B------:R2:W-:Y:S02]  /*ac20*/  @!P2 STG.E.U8 desc[UR46][R6.64+0xa9], R31 ;  /* 0x0000a91f0600a986 */ /* 0x0005e4000c10112e */
.L_x_210:
[----:B------:R-:W-:Y:S05]  /*ac30*/  BSYNC B0 ;  /* 0x0000000000007941 */ /* 0x000fea0003800000 */
.L_x_32:
[----:B------:R-:W-:Y:S01]  /*ac40*/  ULDC UR4, c[0x0][0xc] ;  /* 0x0000030000047ab9 */ /* 0x000fe20000000800 */
[----:B------:R-:W-:Y:S01]  /*ac50*/  ULDC UR5, c[0x0][0x10] ;  /* 0x0000040000057ab9 */ /* 0x000fe20000000800 */
[----:B0-2---:R-:W0:Y:S01]  /*ac60*/  LDC R3, c[0x0][0x14] ;  /* 0x00000500ff037b82 */ /* 0x005e220000000800 */
[----:B------:R-:W-:Y:S01]  /*ac70*/  UIMAD.WIDE.U32 UR4, UR4, UR5, URZ ;  /* 0x00000005040472a5 */ /* 0x000fe2000f8e003f */
[----:B------:R-:W-:Y:S01]  /*ac80*/  PRMT R0, RZ, 0x7610, R0 ;  /* 0x00007610ff007816 */ /* 0x000fe20000000000 */
[----:B------:R-:W-:Y:S02]  /*ac90*/  IMAD.MOV.U32 R117, RZ, RZ, -0x1 ;  /* 0xffffffffff757424 */ /* 0x000fe400078e00ff */
[----:B------:R-:W-:Y:S02]  /*aca0*/  IMAD.MOV.U32 R112, RZ, RZ, -0x1 ;  /* 0xffffffffff707424 */ /* 0x000fe400078e00ff */
[----:B0-----:R-:W-:-:S04]  /*acb0*/  IMAD.WIDE.U32 R16, R3, UR4, R16 ;  /* 0x0000000403107c25 */ /* 0x001fc8000f8e0010 */
[----:B------:R-:W-:Y:S01]  /*acc0*/  IMAD R3, R3, UR5, RZ ;  /* 0x0000000503037c24 */ /* 0x000fe2000f8e02ff */
[----:B------:R-:W-:Y:S02]  /*acd0*/  ULDC.64 UR4, c[0x0][0x650] ;  /* 0x0001940000047ab9 */ /* 0x000fe40000000a00 */
[----:B------:R-:W-:Y:S01]  /*ace0*/  ISETP.GE.U32.AND P0, PT, R16, UR4, PT ;  /* 0x0000000410007c0c */ /* 0x000fe2000bf06070 */
[----:B------:R-:W-:-:S05]  /*acf0*/  IMAD.IADD R17, R17, 0x1, R3 ;  /* 0x0000000111117824 */ /* 0x000fca00078e0203 */
[----:B------:R-:W-:-:S13]  /*ad00*/  ISETP.GE.U32.AND.EX P0, PT, R17, UR5, PT, P0 ;  /* 0x0000000511007c0c */ /* 0x000fda000bf06100 */
[----:B------:R-:W-:Y:S05]  /*ad10*/  @P0 BRA `(.L_x_211) ;  /* 0x0000000400640947 */ /* 0x000fea0003800000 */
[----:B------:R-:W0:Y:S01]  /*ad20*/  S2R R12, SR_CTAID.X ;  /* 0x00000000000c7919 */ /* 0x000e220000002500 */
[----:B------:R-:W2:Y:S01]  /*ad30*/  LDC.64 R10, c[0x0][0x628] ;  /* 0x00018a00ff0a7b82 */ /* 0x000ea20000000a00 */
[----:B------:R-:W-:Y:S01]  /*ad40*/  ULDC UR4, c[0x0][0x150] ;  /* 0x0000540000047ab9 */ /* 0x000fe20000000800 */
[----:B------:R-:W-:Y:S01]  /*ad50*/  IMAD.MOV.U32 R8, RZ, RZ, R16 ;  /* 0x000000ffff087224 */ /* 0x000fe200078e0010 */
[----:B------:R-:W0:Y:S01]  /*ad60*/  S2R R24, SR_CTAID.Y ;  /* 0x0000000000187919 */ /* 0x000e220000002600 */
[----:B------:R-:W-:-:S04]  /*ad70*/  IMAD.MOV.U32 R9, RZ, RZ, R17 ;  /* 0x000000ffff097224 */ /* 0x000fc800078e0011 */
[----:B-1----:R-:W1:Y:S08]  /*ad80*/  LDC R21, c[0x0][0x144] ;  /* 0x00005100ff157b82 */ /* 0x002e700000000800 */
[----:B------:R-:W1:Y:S08]  /*ad90*/  LDC R0, c[0x0][0x630] ;  /* 0x00018c00ff007b82 */ /* 0x000e700000000800 */
[----:B------:R-:W1:Y:S01]  /*ada0*/  LDC.64 R14, c[0x0][0x620] ;  /* 0x00018800ff0e7b82 */ /* 0x000e620000000a00 */
[----:B--2---:R-:W-:-:S04]  /*adb0*/  ISETP.NE.U32.AND P0, PT, R10, RZ, PT ;  /* 0x000000ff0a00720c */ /* 0x004fc80003f05070 */
[----:B------:R-:W-:Y:S02]  /*adc0*/  ISETP.NE.AND.EX P0, PT, R11, RZ, PT, P0 ;  /* 0x000000ff0b00720c */ /* 0x000fe40003f05300 */
[----:B0-----:R-:W-:-:S05]  /*add0*/  I2FP.F32.U32 R3, R12 ;  /* 0x0000000c00037245 */ /* 0x001fca0000201000 */
[----:B------:R-:W-:-:S04]  /*ade0*/  FMUL R3, R3, UR4 ;  /* 0x0000000403037c20 */ /* 0x000fc80008400000 */
[----:B------:R0:W2:Y:S02]  /*adf0*/  F2I.U32.TRUNC.NTZ R20, R3 ;  /* 0x0000000300147305 */ /* 0x0000a4000020f000 */
[----:B------:R-:W-:Y:S05]  /*ae00*/  @!P0 BRA `(.L_x_212) ;  /* 0x0000000000288947 */ /* 0x000fea0003800000 */
[----:B0-----:R-:W0:Y:S02]  /*ae10*/  LDC R3, c[0x0][0x634] ;  /* 0x00018d00ff037b82 */ /* 0x001e240000000800 */
[----:B0-----:R-:W-:-:S05]  /*ae20*/  IADD3 R3, P0, R16, R3, RZ ;  /* 0x0000000310037210 */ /* 0x001fca0007f1e0ff */
[----:B---3--:R-:W-:-:S04]  /*ae30*/  IMAD.X R13, RZ, RZ, R17, P0 ;  /* 0x000000ffff0d7224 */ /* 0x008fc800000e0611 */
[----:B------:R-:W-:-:S04]  /*ae40*/  IMAD.WIDE.U32 R4, R13, R10, RZ ;  /* 0x0000000a0d047225 */ /* 0x000fc800078e00ff */
[----:B----4-:R-:W-:-:S04]  /*ae50*/  IMAD.WIDE.U32 R6, P0, R3, R11, R4 ;  /* 0x0000000b03067225 */ /* 0x010fc80007800004 */
[----:B------:R-:W-:-:S04]  /*ae60*/  IMAD.WIDE.U32 R4, R3, R10, RZ ;  /* 0x0000000a03047225 */ /* 0x000fc800078e00ff */
[----:B------:R-:W-:Y:S01]  /*ae70*/  IMAD.X R9, RZ, RZ, RZ, P0 ;  /* 0x000000ffff097224 */ /* 0x000fe200000e06ff */
[----:B------:R-:W-:Y:S01]  /*ae80*/  IADD3 RZ, P0, R5, R6, RZ ;  /* 0x0000000605ff7210 */ /* 0x000fe20007f1e0ff */
[----:B------:R-:W-:-:S04]  /*ae90*/  IMAD.MOV.U32 R8, RZ, RZ, R7 ;  /* 0x000000ffff087224 */ /* 0x000fc800078e0007 */
[----:B------:R-:W-:-:S08]  /*aea0*/  IMAD.WIDE.U32.X R8, R13, R11, R8, P0 ;  /* 0x0000000b0d087225 */ /* 0x000fd000000e0408 */
.L_x_212:
[----:B------:R-:W3:Y:S01]  /*aeb0*/  LDC.64 R30, c[0x0][0x640] ;  /* 0x00019000ff1e7b82 */ /* 0x000ee20000000a00 */
[-CC-:B-1----:R-:W-:Y:S01]  /*aec0*/  SHF.R.U64 R112, R8, R0.reuse, R9.reuse ;  /* 0x0000000008707219 */ /* 0x182fe20000001209 */
[----:B--2---:R-:W-:Y:S01]  /*aed0*/  IMAD.MOV R20, RZ, RZ, -R20 ;  /* 0x000000ffff147224 */ /* 0x004fe200078e0a14 */
[----:B------:R-:W-:Y:S01]  /*aee0*/  SHF.R.U32.HI R0, RZ, R0, R9 ;  /* 0x00000000ff007219 */ /* 0x000fe20000011609 */
[----:B------:R-:W-:Y:S01]  /*aef0*/  ULDC UR4, c[0x0][0x154] ;  /* 0x0000550000047ab9 */ /* 0x000fe20000000800 */
[----:B0-----:R-:W-:Y:S01]  /*af00*/  IADD3 R3, P0, RZ, -R112, RZ ;  /* 0x80000070ff037210 */ /* 0x001fe20007f1e0ff */
[----:B------:R-:W-:Y:S02]  /*af10*/  IMAD R26, R21, R20, R12 ;  /* 0x00000014151a7224 */ /* 0x000fe400078e020c */
[----:B----4-:R-:W0:Y:S01]  /*af20*/  LDC R6, c[0x0][0x618] ;  /* 0x00018600ff067b82 */ /* 0x010e220000000800 */
[----:B------:R-:W-:Y:S02]  /*af30*/  IMAD.MOV.U32 R7, RZ, RZ, 0x1 ;  /* 0x00000001ff077424 */ /* 0x000fe400078e00ff */
[----:B---3--:R-:W-:-:S04]  /*af40*/  IMAD.X R5, RZ, RZ, ~R0, P0 ;  /* 0x000000ffff057224 */ /* 0x008fc800000e0e00 */
[-C--:B------:R-:W-:Y:S01]  /*af50*/  IMAD R0, R5, R14.reuse, RZ ;  /* 0x0000000e05007224 */ /* 0x080fe200078e02ff */
[----:B------:R-:W1:Y:S01]  /*af60*/  LDC R8, c[0x0][0x608] ;  /* 0x00018200ff087b82 */ /* 0x000e620000000800 */
[----:B------:R-:W-:-:S04]  /*af70*/  IMAD.WIDE.U32 R4, R3, R14, R16 ;  /* 0x0000000e03047225 */ /* 0x000fc800078e0010 */
[----:B------:R-:W-:Y:S01]  /*af80*/  IMAD R3, R3, R15, R0 ;  /* 0x0000000f03037224 */ /* 0x000fe200078e0200 */
[----:B------:R-:W-:Y:S02]  /*af90*/  I2FP.F32.U32 R0, R24 ;  /* 0x0000001800007245 */ /* 0x000fe40000201000 */
[----:B------:R-:W2:Y:S01]  /*afa0*/  LDC R28, c[0x0][0x658] ;  /* 0x00019600ff1c7b82 */ /* 0x000ea20000000800 */
[----:B------:R-:W-:Y:S01]  /*afb0*/  IMAD.IADD R3, R5, 0x1, R3 ;  /* 0x0000000105037824 */ /* 0x000fe200078e0203 */
[----:B------:R-:W-:Y:S01]  /*afc0*/  ISETP.NE.U32.AND P0, PT, R30, RZ, PT ;  /* 0x000000ff1e00720c */ /* 0x000fe20003f05070 */
[----:B------:R-:W-:Y:S01]  /*afd0*/  FMUL R0, R0, UR4 ;  /* 0x0000000400007c20 */ /* 0x000fe20008400000 */
[----:B------:R-:W-:Y:S02]  /*afe0*/  IMAD.MOV.U32 R5, RZ, RZ, -0x1 ;  /* 0xffffffffff057424 */ /* 0x000fe400078e00ff */
[----:B------:R-:W-:Y:S01]  /*aff0*/  ISETP.NE.AND.EX P0, PT, R31, RZ, PT, P0 ;  /* 0x000000ff1f00720c */ /* 0x000fe20003f05300 */
[----:B------:R3:W4:Y:S01]  /*b000*/  F2I.U32.TRUNC.NTZ R13, R0 ;  /* 0x00000000000d7305 */ /* 0x000722000020f000 */
[----:B------:R-:W3:Y:S01]  /*b010*/  LDC R15, c[0x0][0x148] ;  /* 0x00005200ff0f7b82 */ /* 0x000ee20000000800 */
[----:B0-----:R-:W-:-:S02]  /*b020*/  SHF.R.U64 R12, R4, R6, R3 ;  /* 0x00000006040c7219 */ /* 0x001fc40000001203 */
[----:B------:R-:W-:-:S05]  /*b030*/  SHF.R.U32.HI R3, RZ, R6, R3 ;  /* 0x00000006ff037219 */ /* 0x000fca0000011603 */
[----:B------:R-:W0:Y:S01]  /*b040*/  LDC R20, c[0x0][0x600] ;  /* 0x00018000ff147b82 */ /* 0x000e220000000800 */
[-CC-:B-1----:R-:W-:Y:S02]  /*b050*/  SHF.R.U64 R10, R12, R8.reuse, R3.reuse ;  /* 0x000000080c0a7219 */ /* 0x182fe40000001203 */
[----:B------:R-:W-:-:S05]  /*b060*/  SHF.R.U32.HI R3, RZ, R8, R3 ;  /* 0x00000008ff037219 */ /* 0x000fca0000011603 */
[----:B------:R-:W1:Y:S01]  /*b070*/  LDC R21, c[0x0][0x648] ;  /* 0x00019200ff157b82 */ /* 0x000e620000000800 */
[-C--:B--2---:R-:W-:Y:S02]  /*b080*/  SHF.L.U32 R4, R5, R28.reuse, RZ ;  /* 0x0000001c05047219 */ /* 0x084fe400000006ff */
[-CC-:B------:R-:W-:Y:S02]  /*b090*/  SHF.R.U64 R14, R10, R28.reuse, R3.reuse ;  /* 0x0000001c0a0e7219 */ /* 0x180fe40000001203 */
[----:B------:R-:W-:Y:S02]  /*b0a0*/  SHF.R.U32.HI R5, RZ, R28, R3 ;  /* 0x0000001cff057219 */ /* 0x000fe40000011603 */
[----:B------:R-:W-:Y:S01]  /*b0b0*/  LOP3.LUT R113, RZ, R4, RZ, 0x33, !PT ;  /* 0x00000004ff717212 */ /* 0x000fe200078e33ff */
[----:B------:R-:W2:Y:S01]  /*b0c0*/  LDC R25, c[0x0][0x638] ;  /* 0x00018e00ff197b82 */ /* 0x000ea20000000800 */
[----:B------:R-:W-:Y:S01]  /*b0d0*/  SHF.L.U32 R28, R7, R28, RZ ;  /* 0x0000001c071c7219 */ /* 0x000fe200000006ff */
[----:B------:R-:W-:-:S06]  /*b0e0*/  IMAD.MOV.U32 R4, RZ, RZ, R14 ;  /* 0x000000ffff047224 */ /* 0x000fcc00078e000e */
[----:B------:R-:W0:Y:S01]  /*b0f0*/  LDC R27, c[0x0][0x610] ;  /* 0x00018400ff1b7b82 */ /* 0x000e220000000800 */
[----:B----4-:R-:W-:Y:S05]  /*b100*/  @!P0 BRA `(.L_x_213) ;  /* 0x0000000000288947 */ /* 0x010fea0003800000 */
        /* <DEDUP_REMOVED lines=10> */
.L_x_213:
[----:B------:R-:W-:Y:S01]  /*b1b0*/  ISETP.NE.AND P0, PT, R2, 0x1, PT ;  /* 0x000000010200780c */ /* 0x000fe20003f05270 */
[----:B------:R-:W-:Y:S01]  /*b1c0*/  IMAD.MOV R13, RZ, RZ, -R13 ;  /* 0x000000ffff0d7224 */ /* 0x000fe200078e0a0d */
[----:B-1-3--:R-:W-:Y:S01]  /*b1d0*/  SHF.R.U64 R0, R4, R21, R5 ;  /* 0x0000001504007219 */ /* 0x00afe20000001205 */
[----:B0-----:R-:W-:Y:S01]  /*b1e0*/  VIADD R5, R20, 0xffffffff ;  /* 0xffffffff14057836 */ /* 0x001fe20000000000 */
[----:B------:R-:W-:-:S03]  /*b1f0*/  LOP3.LUT R113, R10, R113, RZ, 0xc0, !PT ;  /* 0x000000710a717212 */ /* 0x000fc600078ec0ff */
[----:B------:R-:W-:Y:S01]  /*b200*/  IMAD.MOV R3, RZ, RZ, -R0 ;  /* 0x000000ffff037224 */ /* 0x000fe200078e0a00 */
[----:B------:R-:W-:Y:S01]  /*b210*/  LOP3.LUT R5, R12, R5, RZ, 0xc0, !PT ;  /* 0x000000050c057212 */ /* 0x000fe200078ec0ff */
[----:B------:R-:W-:Y:S02]  /*b220*/  IMAD R113, R28, R0, R113 ;  /* 0x000000001c717224 */ /* 0x000fe400078e0271 */
[----:B--2---:R-:W-:Y:S02]  /*b230*/  IMAD R0, R3, R25, R14 ;  /* 0x0000001903007224 */ /* 0x004fe400078e020e */
[----:B------:R-:W-:Y:S02]  /*b240*/  @P0 IMAD R26, R15, R13, R24 ;  /* 0x0000000d0f1a0224 */ /* 0x000fe400078e0218 */
[----:B------:R-:W-:Y:S02]  /*b250*/  IMAD R4, R0, R20, R5 ;  /* 0x0000001400047224 */ /* 0x000fe400078e0205 */
[----:B------:R-:W-:-:S02]  /*b260*/  IMAD R113, R113, R27, R26 ;  /* 0x0000001b71717224 */ /* 0x000fc400078e021a */
[----:B------:R-:W-:-:S03]  /*b270*/  IMAD.MOV.U32 R3, RZ, RZ, 0x1 ;  /* 0x00000001ff037424 */ /* 0x000fc600078e00ff */
[----:B------:R-:W-:Y:S02]  /*b280*/  SEL R117, R4, R113, !P0 ;  /* 0x0000007104757207 */ /* 0x000fe40004000000 */
[----:B------:R-:W-:Y:S02]  /*b290*/  PRMT R0, R3, 0x7610, R0 ;  /* 0x0000761003007816 */ /* 0x000fe40000000000 */
[----:B------:R-:W-:-:S07]  /*b2a0*/  SEL R113, R113, R4, !P0 ;  /* 0x0000000471717207 */ /* 0x000fce0004000000 */
.L_x_211:
[----:B------:R-:W-:-:S13]  /*b2b0*/  LOP3.LUT P0, RZ, R0, 0xff, RZ, 0xc0, !PT ;  /* 0x000000ff00ff7812 */ /* 0x000fda000780c0ff */
[----:B------:R-:W-:Y:S05]  /*b2c0*/  @P0 BRA `(.L_x_214) ;  /* 0xffffff5c00b40947 */ /* 0x000fea000383ffff */
[----:B------:R-:W-:Y:S05]  /*b2d0*/  EXIT ;  /* 0x000000000000794d */ /* 0x000fea0003800000 */
.L_x_7:
[----:B0-----:R-:W-:Y:S01]  /*b2e0*/  ULDC.64 UR4, c[0x0][0x650] ;  /* 0x0001940000047ab9 */ /* 0x001fe20000000a00 */
        /* <DEDUP_REMOVED lines=25> */
.L_x_216:
[----:B------:R-:W0:Y:S01]  /*b480*/  LDC.64 R28, c[0x0][0x640] ;  /* 0x00019000ff1c7b82 */ /* 0x000e220000000a00 */
[-CC-:B------:R-:W-:Y:S01]  /*b490*/  SHF.R.U64 R22, R12, R6.reuse, R13.reuse ;  /* 0x000000060c167219 */ /* 0x180fe2000000120d */
[----:B------:R-:W-:Y:S01]  /*b4a0*/  IMAD.MOV.U32 R30, RZ, RZ, 0x1 ;  /* 0x00000001ff1e7424 */ /* 0x000fe200078e00ff */
[----:B------:R-:W-:Y:S02]  /*b4b0*/  SHF.R.U32.HI R6, RZ, R6, R13 ;  /* 0x00000006ff067219 */ /* 0x000fe4000001160d */
        /* <DEDUP_REMOVED lines=8> */
[----:B------:R-:W-:Y:S01]  /*b540*/  IMAD.IADD R9, R9, 0x1, R11 ;  /* 0x0000000109097824 */ /* 0x000fe200078e020b */
[----:B0-----:R-:W-:-:S04]  /*b550*/  ISETP.NE.U32.AND P0, PT, R28, RZ, PT ;  /* 0x000000ff1c00720c */ /* 0x001fc80003f05070 */
[----:B------:R-:W-:Y:S02]  /*b560*/  ISETP.NE.AND.EX P0, PT, R29, RZ, PT, P0 ;  /* 0x000000ff1d00720c */ /* 0x000fe40003f05300 */
[----:B------:R-:W0:Y:S01]  /*b570*/  LDC R20, c[0x0][0x600] ;  /* 0x00018000ff147b82 */ /* 0x000e220000000800 */
[-CC-:B-1----:R-:W-:Y:S01]  /*b580*/  SHF.R.U64 R14, R8, R10.reuse, R9.reuse ;  /* 0x0000000a080e7219 */ /* 0x182fe20000001209 */
[----:B------:R-:W-:Y:S01]  /*b590*/  IMAD.MOV.U32 R8, RZ, RZ, -0x1 ;  /* 0xffffffffff087424 */ /* 0x000fe200078e00ff */
[----:B------:R-:W-:-:S05]  /*b5a0*/  SHF.R.U32.HI R9, RZ, R10, R9 ;  /* 0x0000000aff097219 */ /* 0x000fca0000011609 */
[----:B------:R-:W1:Y:S01]  /*b5b0*/  LDC R26, c[0x0][0x648] ;  /* 0x00019200ff1a7b82 */ /* 0x000e620000000800 */
[-CC-:B--2---:R-:W-:Y:S02]  /*b5c0*/  SHF.R.U64 R21, R14, R12.reuse, R9.reuse ;  /* 0x0000000c0e157219 */ /* 0x184fe40000001209 */
[----:B------:R-:W-:-:S05]  /*b5d0*/  SHF.R.U32.HI R6, RZ, R12, R9 ;  /* 0x0000000cff067219 */ /* 0x000fca0000011609 */
[----:B------:R-:W2:Y:S01]  /*b5e0*/  LDC R27, c[0x0][0x638] ;  /* 0x00018e00ff1b7b82 */ /* 0x000ea20000000800 */
[-C--:B---3--:R-:W-:Y:S02]  /*b5f0*/  SHF.L.U32 R8, R8, R25.reuse, RZ ;  /* 0x0000001908087219 */ /* 0x088fe400000006ff */
[-CC-:B------:R-:W-:Y:S02]  /*b600*/  SHF.R.U64 R23, R21, R25.reuse, R6.reuse ;  /* 0x0000001915177219 */ /* 0x180fe40000001206 */
[----:B------:R-:W-:Y:S02]  /*b610*/  LOP3.LUT R32, RZ, R8, RZ, 0x33, !PT ;  /* 0x00000008ff207212 */ /* 0x000fe400078e33ff */
[----:B------:R-:W-:Y:S01]  /*b620*/  SHF.R.U32.HI R9, RZ, R25, R6 ;  /* 0x00000019ff097219 */ /* 0x000fe20000011606 */
[----:B------:R-:W3:Y:S01]  /*b630*/  LDC R31, c[0x0][0x610] ;  /* 0x00018400ff1f7b82 */ /* 0x000ee20000000800 */
[----:B------:R-:W-:Y:S01]  /*b640*/  IMAD.MOV.U32 R8, RZ, RZ, R23 ;  /* 0x000000ffff087224 */ /* 0x000fe200078e0017 */
[----:B------:R-:W-:Y:S06]  /*b650*/  @!P0 BRA `(.L_x_217) ;  /* 0x0000000000288947 */ /* 0x000fec0003800000 */
        /* <DEDUP_REMOVED lines=10> */
.L_x_217:
[----:B------:R-:W-:Y:S02]  /*b700*/  ISETP.NE.AND P0, PT, R2, 0x1, PT ;  /* 0x000000010200780c */ /* 0x000fe40003f05270 */
[----:B-1----:R-:W-:Y:S01]  /*b710*/  SHF.R.U64 R6, R8, R26, R9 ;  /* 0x0000001a08067219 */ /* 0x002fe20000001209 */
[----:B0-----:R-:W-:Y:S01]  /*b720*/  VIADD R9, R20, 0xffffffff ;  /* 0xffffffff14097836 */ /* 0x001fe20000000000 */
[----:B------:R-:W-:Y:S02]  /*b730*/  SHF.L.U32 R30, R30, R25, RZ ;  /* 0x000000191e1e7219 */ /* 0x000fe400000006ff */
[----:B------:R-:W-:Y:S01]  /*b740*/  LOP3.LUT R5, R21, R32, RZ, 0xc0, !PT ;  /* 0x0000002015057212 */ /* 0x000fe200078ec0ff */
[----:B------:R-:W-:-:S04]  /*b750*/  IMAD.MOV R8, RZ, RZ, -R6 ;  /* 0x000000ffff087224 */ /* 0x000fc800078e0a06 */
[----:B------:R-:W-:Y:S01]  /*b760*/  IMAD R6, R30, R6, R5 ;  /* 0x000000061e067224 */ /* 0x000fe200078e0205 */
[----:B------:R-:W-:Y:S01]  /*b770*/  LOP3.LUT R5, R14, R9, RZ, 0xc0, !PT ;  /* 0x000000090e057212 */ /* 0x000fe200078ec0ff */
[----:B------:R-:W-:Y:S02]  /*b780*/  @P0 IMAD R3, R7, R24, R4 ;  /* 0x0000001807030224 */ /* 0x000fe400078e0204 */
[----:B--2---:R-:W-:Y:S02]  /*b790*/  IMAD R4, R8, R27, R23 ;  /* 0x0000001b08047224 */ /* 0x004fe400078e0217 */
[----:B---3--:R-:W-:Y:S02]  /*b7a0*/  IMAD R3, R6, R31, R3 ;  /* 0x0000001f06037224 */ /* 0x008fe400078e0203 */
[----:B------:R-:W-:Y:S02]  /*b7b0*/  IMAD R4, R4, R20, R5 ;  /* 0x0000001404047224 */ /* 0x000fe400078e0205 */
[----:B------:R-:W-:-:S02]  /*b7c0*/  IMAD.MOV.U32 R8, RZ, RZ, 0x1 ;  /* 0x00000001ff087424 */ /* 0x000fc400078e00ff */
[----:B------:R-:W-:Y:S01]  /*b7d0*/  IMAD.MOV.U32 R6, RZ, RZ, R22 ;  /* 0x000000ffff067224 */ /* 0x000fe200078e0016 */
[----:B------:R-:W-:Y:S02]  /*b7e0*/  SEL R21, R4, R3, !P0 ;  /* 0x0000000304157207 */ /* 0x000fe40004000000 */
[----:B------:R-:W-:-:S07]  /*b7f0*/  SEL R20, R3, R4, !P0 ;  /* 0x0000000403147207 */ /* 0x000fce0004000000 */
.L_x_215:
[----:B------:R-:W-:-:S08]  /*b800*/  NOP ;  /* 0x0000000000007918 */ /* 0x000fd00000000000 */
[----:B------:R-:W0:-:S00]  /*b810*/  USETMAXREG.DEALLOC.CTAPOOL 0x28 ;  /* 0x00000028000079c8 */ /* 0x000e0000080e0500 */
[----:B0-----:R-:W-:-:S13]  /*b820*/  ISETP.NE.AND P0, PT, R0, RZ, PT ;  /* 0x000000ff0000720c */ /* 0x001fda0003f05270 */
[----:B------:R-:W-:Y:S05]  /*b830*/  @P0 EXIT ;  /* 0x000000000000094d */ /* 0x000fea0003800000 */
[----:B------:R-:W-:Y:S01]  /*b840*/  LOP3.LUT P0, RZ, R8, 0xff, RZ, 0xc0, !PT ;  /* 0x000000ff08ff7812 */ /* 0x000fe2000780c0ff */
[----:B------:R-:W-:Y:S02]  /*b850*/  IMAD.MOV.U32 R0, RZ, RZ, 0x1 ;  /* 0x00000001ff007424 */ /* 0x000fe400078e00ff */
[----:B------:R-:W-:-:S10]  /*b860*/  IMAD.MOV.U32 R3, RZ, RZ, RZ ;  /* 0x000000ffff037224 */ /* 0x000fd400078e00ff */
[----:B------:R-:W-:Y:S05]  /*b870*/  @!P0 BRA `(.L_x_218) ;  /* 0x0000000c00788947 */ /* 0x000fea0003800000 */
[----:B------:R-:W0:Y:S01]  /*b880*/  LDC R0, c[0x0][0x28c] ;  /* 0x0000a300ff007b82 */ /* 0x000e220000000800 */
[----:B------:R-:W1:Y:S01]  /*b890*/  S2R R8, SR_CgaCtaId ;  /* 0x0000000000087919 */ /* 0x000e620000008800 */
[----:B------:R-:W-:Y:S01]  /*b8a0*/  ULDC UR5, c[0x0][0x658] ;  /* 0x0001960000057ab9 */ /* 0x000fe20000000800 */
[----:B------:R-:W-:Y:S01]  /*b8b0*/  UMOV UR7, 0xffffffff ;  /* 0xffffffff00077882 */ /* 0x000fe20000000000 */
[----:B------:R-:W-:Y:S01]  /*b8c0*/  ULDC UR6, c[0x0][0xc] ;  /* 0x0000030000067ab9 */ /* 0x000fe20000000800 */
[----:B------:R-:W-:Y:S01]  /*b8d0*/  USHF.L.U32 UR9, UR7, UR5, URZ ;  /* 0x0000000507097299 */ /* 0x000fe2000800063f */
[----:B------:R-:W-:Y:S01]  /*b8e0*/  IMAD.MOV.U32 R11, RZ, RZ, 0x2c00 ;  /* 0x00002c00ff0b7424 */ /* 0x000fe200078e00ff */
[----:B------:R-:W-:Y:S01]  /*b8f0*/  UMOV UR8, 0x1 ;  /* 0x0000000100087882 */ /* 0x000fe20000000000 */
[----:B------:R-:W-:Y:S01]  /*b900*/  ULDC UR7, c[0x0][0x10] ;  /* 0x0000040000077ab9 */ /* 0x000fe20000000800 */
[----:B------:R-:W-:Y:S01]  /*b910*/  USHF.L.U32 UR5, UR8, UR5, URZ ;  /* 0x0000000508057299 */ /* 0x000fe2000800063f */
[----:B------:R-:W-:Y:S01]  /*b920*/  BSSY B0, `(.L_x_218) ;  /* 0x00000d3000007945 */ /* 0x000fe20003800000 */
[----:B------:R-:W-:Y:S01]  /*b930*/  UIMAD.WIDE.U32 UR6, UR6, UR7, URZ ;  /* 0x00000007060672a5 */ /* 0x000fe2000f8e003f */
[----:B------:R-:W-:Y:S01]  /*b940*/  IMAD.MOV.U32 R9, RZ, RZ, 0x1 ;  /* 0x00000001ff097424 */ /* 0x000fe200078e00ff */
[----:B------:R-:W-:Y:S01]  /*b950*/  ULDC UR8, c[0x0][0x14] ;  /* 0x0000050000087ab9 */ /* 0x000fe20000000800 */
[----:B------:R-:W-:Y:S01]  /*b960*/  LOP3.LUT R13, R19, 0x2, RZ, 0xfc, !PT ;  /* 0x00000002130d7812 */ /* 0x000fe200078efcff */
[----:B------:R-:W-:-:S02]  /*b970*/  UIMAD.WIDE.U32 UR30, UR6, UR8, URZ ;  /* 0x00000008061e72a5 */ /* 0x000fc4000f8e003f */
[----:B------:R-:W-:Y:S01]  /*b980*/  UIMAD UR7, UR7, UR8, URZ ;  /* 0x00000008070772a4 */ /* 0x000fe2000f8e023f */
[----:B------:R-:W-:Y:S01]  /*b990*/  ULDC UR4, c[0x0][0x600] ;  /* 0x0001800000047ab9 */ /* 0x000fe20000000800 */
[----:B------:R-:W-:Y:S02]  /*b9a0*/  ULOP3.LUT UR6, URZ, UR9, URZ, 0x33, !UPT ;  /* 0x000000093f067292 */ /* 0x000fe4000f8e333f */
[----:B------:R-:W-:Y:S01]  /*b9b0*/  UIADD3 UR4, UR4, -0x1, URZ ;  /* 0xffffffff04047890 */ /* 0x000fe2000fffe03f */
[----:B0-----:R-:W-:Y:S01]  /*b9c0*/  VIADD R0, R0, 0xff ;  /* 0x000000ff00007836 */ /* 0x001fe20000000000 */
[----:B------:R-:W-:Y:S01]  /*b9d0*/  UIADD3 UR7, UR31, UR7, URZ ;  /* 0x000000071f077290 */ /* 0x000fe2000fffe03f */
[----:B------:R-:W-:-:S03]  /*b9e0*/  ULDC.64 UR38, c[0x0][0x198] ;  /* 0x0000660000267ab9 */ /* 0x000fc60000000a00 */
[----:B------:R-:W-:-:S04]  /*b9f0*/  SHF.R.S32.HI R3, RZ, 0x1f, R0 ;  /* 0x0000001fff037819 */ /* 0x000fc80000011400 */
[----:B------:R-:W-:Y:S01]  /*ba00*/  LEA.HI R3, R3, R0, RZ, 0x8 ;  /* 0x0000000003037211 */ /* 0x000fe200078f40ff */
[----:B------:R-:W-:Y:S01]  /*ba10*/  IMAD.MOV.U32 R0, RZ, RZ, 0x1 ;  /* 0x00000001ff007424 */ /* 0x000fe200078e00ff */
[----:B-1----:R-:W-:Y:S02]  /*ba20*/  LOP3.LUT R8, R8, 0x1, RZ, 0xc0, !PT ;  /* 0x0000000108087812 */ /* 0x002fe400078ec0ff */
[----:B------:R-:W-:Y:S01]  /*ba30*/  SHF.R.S32.HI R10, RZ, 0x8, R3 ;  /* 0x00000008ff0a7819 */ /* 0x000fe20000011403 */
[----:B------:R-:W-:Y:S02]  /*ba40*/  IMAD.MOV.U32 R3, RZ, RZ, RZ ;  /* 0x000000ffff037224 */ /* 0x000fe400078e00ff */
[----:B------:R-:W-:Y:S02]  /*ba50*/  IMAD R11, R8, R11, 0x10100 ;  /* 0x00010100080b7424 */ /* 0x000fe400078e020b */
[----:B------:R-:W-:-:S07]  /*ba60*/  VIADD R12, R10, 0x1 ;  /* 0x000000010a0c7836 */ /* 0x000fce0000000000 */
.L_x_229:
[----:B------:R-:W-:-:S03]  /*ba70*/  UMOV UR8, 0xffffffff ;  /* 0xffffffff00087882 */ /* 0x000fc60000000000 */
[----:B------:R-:W-:Y:S05]  /*ba80*/  BRA.DIV UR8, `(.L_x_219) ;  /* 0x0000000e08947947 */ /* 0x000fea000b800000 */
[----:B------:R-:W-:-:S13]  /*ba90*/  ELECT P6, URZ, PT ;  /* 0x00000000003f782f */ /* 0x000fda00038c0000 */
.L_x_238:
[----:B------:R-:W0:Y:S01]  /*baa0*/  LDC R4, c[0x0][0x28c] ;  /* 0x0000a300ff047b82 */ /* 0x000e220000000800 */
[----:B------:R-:W-:Y:S01]  /*bab0*/  BSSY B1, `(.L_x_220) ;  /* 0x0000045000017945 */ /* 0x000fe20003800000 */
[----:B0-----:R-:W-:-:S13]  /*bac0*/  ISETP.LT.OR P6, PT, R4, 0x1, !P6 ;  /* 0x000000010400780c */ /* 0x001fda00077c1670 */
[----:B------:R-:W-:Y:S05]  /*bad0*/  @P6 BRA `(.L_x_221) ;  /* 0x0000000400086947 */ /* 0x000fea0003800000 */
[----:B------:R-:W-:Y:S02]  /*bae0*/  IMAD R21, R21, 0x2, R8 ;  /* 0x0000000215157824 */ /* 0x000fe400078e0208 */
[----:B------:R-:W-:Y:S02]  /*baf0*/  IMAD.SHL.U32 R22, R20, 0x80, RZ ;  /* 0x0000008014167824 */ /* 0x000fe400078e00ff */
[----:B------:R-:W-:Y:S02]  /*bb00*/  IMAD.MOV.U32 R24, RZ, RZ, RZ ;  /* 0x000000ffff187224 */ /* 0x000fe400078e00ff */
[----:B------:R-:W-:Y:S02]  /*bb10*/  IMAD.MOV.U32 R4, RZ, RZ, R12 ;  /* 0x000000ffff047224 */ /* 0x000fe400078e000c */
[----:B------:R-:W-:Y:S02]  /*bb20*/  IMAD.MOV.U32 R5, RZ, RZ, R0 ;  /* 0x000000ffff057224 */ /* 0x000fe400078e0000 */
[----:B------:R-:W-:-:S02]  /*bb30*/  IMAD.MOV.U32 R14, RZ, RZ, R3 ;  /* 0x000000ffff0e7224 */ /* 0x000fc400078e0003 */
[----:B------:R-:W-:-:S07]  /*bb40*/  IMAD R21, R21, 0x58, RZ ;  /* 0x0000005815157824 */ /* 0x000fce00078e02ff */
.L_x_224:
[----:B------:R-:W0:Y:S01]  /*bb50*/  S2R R20, SR_CgaCtaId ;  /* 0x0000000000147919 */ /* 0x000e220000008800 */
[----:B------:R-:W-:Y:S02]  /*bb60*/  MOV R7, 0x400 ;  /* 0x0000040000077802 */ /* 0x000fe40000000f00 */
[----:B------:R-:W-:-:S13]  /*bb70*/  LOP3.LUT P1, RZ, R18, 0x7f, RZ, 0xc0, !PT ;  /* 0x0000007f12ff7812 */ /* 0x000fda000782c0ff */
[----:B------:R-:W1:Y:S01]  /*bb80*/  @!P1 LDC R15, c[0x0][0x500] ;  /* 0x00014000ff0f9b82 */ /* 0x000e620000000800 */
[----:B0-----:R-:W-:Y:S02]  /*bb90*/  LEA R23, R20, R7, 0x18 ;  /* 0x0000000714177211 */ /* 0x001fe400078ec0ff */
[----:B------:R-:W-:-:S03]  /*bba0*/  SHF.L.U32 R7, R5, 0x1f, RZ ;  /* 0x0000001f05077819 */ /* 0x000fc600000006ff */
[----:B------:R-:W-:-:S04]  /*bbb0*/  IMAD R20, R14, 0x8, R23 ;  /* 0x000000080e147824 */ /* 0x000fc800078e0217 */
[----:B------:R-:W0:Y:S02]  /*bbc0*/  SYNCS.PHASECHK.TRANS64.TRYWAIT P0, [R20+URZ+0x10], R7 ;  /* 0x00001007140075a7 */ /* 0x000e24000800017f */
[----:B01----:R-:W-:Y:S05]  /*bbd0*/  @!P0 BRA `(.L_x_222) ;  /* 0x0000000c00608947 */ /* 0x003fea0003800000 */
.L_x_239:
[----:B0-----:R-:W-:Y:S01]  /*bbe0*/  PRMT R7, R13, 0x9910, RZ ;  /* 0x000099100d077816 */ /* 0x001fe200000000ff */
[----:B------:R0:W-:Y:S03]  /*bbf0*/  @!P1 SYNCS.ARRIVE.TRANS64 RZ, [R20+URZ], R15 ;  /* 0x0000000f14ff99a7 */ /* 0x0001e6000800003f */
[----:B------:R-:W-:-:S13]  /*bc00*/  ISETP.NE.AND P0, PT, R7, 0x2, PT ;  /* 0x000000020700780c */ /* 0x000fda0003f05270 */
[----:B0-----:R-:W-:Y:S05]  /*bc10*/  @P0 BRA `(.L_x_223) ;  /* 0x0000000000040947 */ /* 0x001fea0003800000 */
[----:B------:R-:W-:Y:S01]  /*bc20*/  BPT.TRAP 0x1 ;  /* 0x000000040000795c */ /* 0x000fe20000300000 */
.L_x_223:
[----:B------:R-:W-:Y:S01]  /*bc30*/  R2UR UR8, R23 ;  /* 0x00000000170872ca */ /* 0x000fe200000e0000 */
[----:B------:R-:W-:Y:S01]  /*bc40*/  IMAD R7, R14, 0xb000, R11 ;  /* 0x0000b0000e077824 */ /* 0x000fe200078e020b */
[----:B------:R-:W-:Y:S01]  /*bc50*/  R2UR UR26, R24 ;  /* 0x00000000181a72ca */ /* 0x000fe200000e0000 */
[----:B------:R-:W-:Y:S01]  /*bc60*/  IMAD R23, R14, 0x8000, R23 ;  /* 0x000080000e177824 */ /* 0x000fe200078e0217 */
[----:B------:R-:W-:Y:S01]  /*bc70*/  R2UR UR25, R20 ;  /* 0x00000000141972ca */ /* 0x000fe200000e0000 */
[----:B------:R-:W-:Y:S01]  /*bc80*/  VIADD R4, R4, 0xffffffff ;  /* 0xffffffff04047836 */ /* 0x000fe20000000000 */
[----:B------:R-:W-:Y:S01]  /*bc90*/  R2UR UR32, R7 ;  /* 0x00000000072072ca */ /* 0x000fe200000e0000 */
[----:B------:R-:W-:Y:S01]  /*bca0*/  UIADD3 UR14, UP0, UR38, 0xf0, URZ ;  /* 0x000000f0260e7890 */ /* 0x000fe2000ff1e03f */
[----:B------:R-:W-:Y:S01]  /*bcb0*/  R2UR UR16, R23 ;  /* 0x00000000171072ca */ /* 0x000fe200000e0000 */
[----:B------:R-:W-:Y:S01]  /*bcc0*/  UIADD3 UR40, UP1, UR38, 0x1f0, URZ ;  /* 0x000001f026287890 */ /* 0x000fe2000ff3e03f */
[----:B------:R-:W-:Y:S01]  /*bcd0*/  R2UR UR28, R6 ;  /* 0x00000000061c72ca */ /* 0x000fe200000e0000 */
[----:B------:R-:W-:Y:S01]  /*bce0*/  UIADD3.X UR15, URZ, UR39, URZ, UP0, !UPT ;  /* 0x000000273f0f7290 */ /* 0x000fe200087fe43f */
[----:B------:R-:W-:Y:S01]  /*bcf0*/  R2UR UR27, R22 ;  /* 0x00000000161b72ca */ /* 0x000fe200000e0000 */
[----:B------:R-:W-:Y:S01]  /*bd00*/  UIADD3.X UR41, URZ, UR39, URZ, UP1, !UPT ;  /* 0x000000273f297290 */ /* 0x000fe20008ffe43f */
[----:B------:R-:W-:Y:S01]  /*bd10*/  R2UR UR35, R21 ;  /* 0x00000000152372ca */ /* 0x000fe200000e0000 */
[----:B------:R-:W-:Y:S01]  /*bd20*/  UIADD3 UR18, UR26, 0x80, URZ ;  /* 0x000000801a127890 */ /* 0x000fe2000fffe03f */
[----:B------:R-:W-:Y:S01]  /*bd30*/  ISETP.GT.AND P1, PT, R4, 0x1, PT ;  /* 0x000000010400780c */ /* 0x000fe20003f24270 */
[----:B------:R-:W-:Y:S01]  /*bd40*/  VIADD R14, R14, 0x1 ;  /* 0x000000010e0e7836 */ /* 0x000fe20000000000 */
[----:B------:R-:W-:Y:S01]  /*bd50*/  UMOV UR22, 0x0 ;  /* 0x0000000000167882 */ /* 0x000fe20000000000 */
[----:B------:R-:W-:Y:S01]  /*bd60*/  UIADD3 UR32, UR8, UR32, URZ ;  /* 0x0000002008207290 */ /* 0x000fe2000fffe03f */
[----:B------:R-:W-:Y:S01]  /*bd70*/  VIADD R24, R24, 0x100 ;  /* 0x0000010018187836 */ /* 0x000fe20000000000 */
[----:B------:R-:W-:Y:S01]  /*bd80*/  UIADD3 UR24, UR16, 0x100, URZ ;  /* 0x0000010010187890 */ /* 0x000fe2000fffe03f */
[----:B------:R-:W-:Y:S01]  /*bd90*/  ISETP.NE.AND P0, PT, R14, 0x2, PT ;  /* 0x000000020e00780c */ /* 0x000fe20003f05270 */
[----:B------:R-:W-:-:S02]  /*bda0*/  UIADD3 UR16, UR16, 0x4100, URZ ;  /* 0x0000410010107890 */ /* 0x000fc4000fffe03f */
[----:B------:R-:W-:Y:S01]  /*bdb0*/  UIADD3 UR8, UR32, 0x5800, URZ ;  /* 0x0000580020087890 */ /* 0x000fe2000fffe03f */
[----:B------:R-:W-:Y:S01]  /*bdc0*/  SEL R20, RZ, 0x1, P0 ;  /* 0x00000001ff147807 */ /* 0x000fe20000000000 */
[----:B------:R-:W-:Y:S01]  /*bdd0*/  UMOV UR23, 0x10000000 ;  /* 0x1000000000177882 */ /* 0x000fe20000000000 */
[----:B------:R-:W-:Y:S01]  /*bde0*/  UMOV UR17, UR25 ;  /* 0x0000001900117c82 */ /* 0x000fe20008000000 */
[----:B------:R-:W-:Y:S01]  /*bdf0*/  UMOV UR20, UR28 ;  /* 0x0000001c00147c82 */ /* 0x000fe20008000000 */
[----:B------:R-:W-:Y:S01]  /*be00*/  UMOV UR19, UR27 ;  /* 0x0000001b00137c82 */ /* 0x000fe20008000000 */
[----:B------:R-:W-:Y:S01]  /*be10*/  UMOV UR13, 0x30000 ;  /* 0x00030000000d7882 */ /* 0x000fe20000000000 */
[----:B------:R-:W-:Y:S01]  /*be20*/  UMOV UR33, UR25 ;  /* 0x0000001900217c82 */ /* 0x000fe20008000000 */
[----:B------:R-:W-:Y:S01]  /*be30*/  UMOV UR34, UR26 ;  /* 0x0000001a00227c82 */ /* 0x000fe20008000000 */
[----:B------:R-:W-:Y:S01]  /*be40*/  UMOV UR36, UR28 ;  /* 0x0000001c00247c82 */ /* 0x000fe20008000000 */
[----:B------:R0:W-:Y:S01]  /*be50*/  UTMALDG.3D [UR24], [UR14], desc[UR22] ;  /* 0x000016180e0075b4 */ /* 0x0001e20008011000 */
[----:B------:R-:W-:Y:S01]  /*be60*/  UMOV UR9, UR25 ;  /* 0x0000001900097c82 */ /* 0x000fe20008000000 */
[----:B------:R-:W-:Y:S01]  /*be70*/  UMOV UR12, UR28 ;  /* 0x0000001c000c7c82 */ /* 0x000fe20008000000 */
[----:B------:R-:W-:Y:S01]  /*be80*/  UMOV UR11, UR35 ;  /* 0x00000023000b7c82 */ /* 0x000fe20008000000 */
[----:B------:R-:W-:Y:S01]  /*be90*/  UMOV UR10, UR18 ;  /* 0x00000012000a7c82 */ /* 0x000fe20008000000 */
[----:B------:R-:W-:-:S02]  /*bea0*/  LOP3.LUT R5, R5, R20, RZ, 0x3c, !PT ;  /* 0x0000001405057212 */ /* 0x000fc400078e3cff */
[----:B------:R-:W-:Y:S01]  /*beb0*/  SEL R14, R14, RZ, P0 ;  /* 0x000000ff0e0e7207 */ /* 0x000fe20000000000 */
[----:B------:R0:W-:Y:S01]  /*bec0*/  UTMALDG.3D [UR16], [UR14], desc[UR22] ;  /* 0x000016100e0075b4 */ /* 0x0001e20008011000 */
[----:B------:R0:W-:Y:S01]  /*bed0*/  UTMALDG.3D.MULTICAST [UR32], [UR40], UR13, desc[UR22] ;  /* 0x00001620280073b4 */ /* 0x0001e2000801180d */
[----:B------:R0:W-:Y:S02]  /*bee0*/  UTMALDG.3D.MULTICAST [UR8], [UR40], UR13, desc[UR22] ;  /* 0x00001608280073b4 */ /* 0x0001e4000801180d */
[----:B0-----:R-:W-:Y:S05]  /*bef0*/  @P1 BRA `(.L_x_224) ;  /* 0xfffffffc00141947 */ /* 0x001fea000383ffff */
.L_x_221:
[----:B------:R-:W-:Y:S05]  /*bf00*/  BSYNC B1 ;  /* 0x0000000000017941 */ /* 0x000fea0003800000 */
.L_x_220:
[----:B------:R-:W-:Y:S01]  /*bf10*/  LOP3.LUT P1, RZ, R9, 0xff, RZ, 0xc0, !PT ;  /* 0x000000ff09ff7812 */ /* 0x000fe2000782c0ff */
[----:B------:R-:W-:Y:S01]  /*bf20*/  IMAD.IADD R3, R10, 0x1, R3 ;  /* 0x000000010a037824 */ /* 0x000fe200078e0203 */
[----:B------:R-:W-:Y:S01]  /*bf30*/  IADD3 R16, P2, R16, UR30, RZ ;  /* 0x0000001e10107c10 */ /* 0x000fe2000ff5e0ff */
[----:B------:R-:W-:Y:S01]  /*bf40*/  ULDC.64 UR8, c[0x0][0x650] ;  /* 0x0001940000087ab9 */ /* 0x000fe20000000a00 */
[----:B------:R-:W-:Y:S01]  /*bf50*/  BSSY B1, `(.L_x_225) ;  /* 0x000006d000017945 */ /* 0x000fe20003800000 */
[----:B------:R-:W-:Y:S01]  /*bf60*/  IMAD.MOV.U32 R20, RZ, RZ, -0x1 ;  /* 0xffffffffff147424 */ /* 0x000fe200078e00ff */
[----:B------:R-:W-:Y:S01]  /*bf70*/  ISETP.GT.U32.AND P0, PT, R3, 0x1, PT ;  /* 0x000000010300780c */ /* 0x000fe20003f04070 */
[----:B------:R-:W-:Y:S01]  /*bf80*/  IMAD.MOV.U32 R21, RZ, RZ, -0x1 ;  /* 0xffffffffff157424 */ /* 0x000fe200078e00ff */
[----:B------:R-:W-:Y:S02]  /*bf90*/  SHF.R.U32.HI R4, RZ, 0x1, R3 ;  /* 0x00000001ff047819 */ /* 0x000fe40000011603 */
[----:B------:R-:W-:-:S02]  /*bfa0*/  ISETP.LT.U32.AND P0, PT, R10, 0x2, P0 ;  /* 0x000000020a00780c */ /* 0x000fc40000701070 */
[----:B------:R-:W-:Y:S01]  /*bfb0*/  IADD3.X R17, R17, UR7, RZ, P2, !PT ;  /* 0x0000000711117c10 */ /* 0x000fe200097fe4ff */
[----:B------:R-:W0:Y:S01]  /*bfc0*/  @P1 S2R R6, SR_CgaCtaId ;  /* 0x0000000000061919 */ /* 0x000e220000008800 */
[----:B------:R-:W-:Y:S02]  /*bfd0*/  @P1 MOV R5, 0x400 ;  /* 0x0000040000051802 */ /* 0x000fe40000000f00 */
[----:B------:R-:W-:Y:S02]  /*bfe0*/  ISETP.GE.U32.AND P2, PT, R16, UR8, PT ;  /* 0x0000000810007c0c */ /* 0x000fe4000bf46070 */
[----:B------:R-:W-:Y:S02]  /*bff0*/  LOP3.LUT R4, R4, 0x1, RZ, 0xc0, !PT ;  /* 0x0000000104047812 */ /* 0x000fe400078ec0ff */
[----:B------:R-:W-:Y:S02]  /*c000*/  LOP3.LUT R3, R3, 0x1, RZ, 0xc0, !PT ;  /* 0x0000000103037812 */ /* 0x000fe400078ec0ff */
[----:B------:R-:W-:-:S02]  /*c010*/  PRMT R9, RZ, 0x7610, R9 ;  /* 0x00007610ff097816 */ /* 0x000fc40000000009 */
[----:B0-----:R-:W-:Y:S01]  /*c020*/  @P1 LEA R5, R6, R5, 0x18 ;  /* 0x0000000506051211 */ /* 0x001fe200078ec0ff */
[----:B------:R-:W-:-:S03]  /*c030*/  IMAD.MOV.U32 R6, RZ, RZ, -0x1 ;  /* 0xffffffffff067424 */ /* 0x000fc600078e00ff */
[----:B------:R0:W-:Y:S01]  /*c040*/  @P1 SYNCS.ARRIVE.TRANS64.A1T0 RZ, [R5+URZ+0x38], RZ ;  /* 0x000038ff05ff19a7 */ /* 0x0001e2000810003f */
[----:B------:R-:W-:-:S04]  /*c050*/  ISETP.NE.U32.AND P1, PT, R4, 0x1, PT ;  /* 0x000000010400780c */ /* 0x000fc80003f25070 */
[----:B------:R-:W-:Y:S02]  /*c060*/  ISETP.GT.U32.AND P1, PT, R10, 0x1, !P1 ;  /* 0x000000010a00780c */ /* 0x000fe40004f24070 */
[----:B0-----:R-:W-:Y:S02]  /*c070*/  SEL R5, RZ, 0x1, !P0 ;  /* 0x00000001ff057807 */ /* 0x001fe40004000000 */
[----:B------:R-:W-:Y:S02]  /*c080*/  ISETP.GE.U32.AND.EX P0, PT, R17, UR9, PT, P2 ;  /* 0x0000000911007c0c */ /* 0x000fe4000bf06120 */
[----:B------:R-:W-:-:S04]  /*c090*/  SEL R4, RZ, 0x1, !P1 ;  /* 0x00000001ff047807 */ /* 0x000fc80004800000 */
[----:B------:R-:W-:Y:S02]  /*c0a0*/  LOP3.LUT R0, R4, R0, R5, 0x96, !PT ;  /* 0x0000000004007212 */ /* 0x000fe400078e9605 */
[----:B------:R-:W-:-:S05]  /*c0b0*/  PRMT R4, RZ, 0x7610, R4 ;  /* 0x00007610ff047816 */ /* 0x000fca0000000004 */
[----:B------:R-:W-:Y:S05]  /*c0c0*/  @P0 BRA `(.L_x_226) ;  /* 0x0000000400540947 */ /* 0x000fea0003800000 */
[----:B------:R-:W0:Y:S01]  /*c0d0*/  S2R R15, SR_CTAID.X ;  /* 0x00000000000f7919 */ /* 0x000e220000002500 */
[----:B------:R-:W-:Y:S01]  /*c0e0*/  ULDC.64 UR8, c[0x0][0x628] ;  /* 0x00018a0000087ab9 */ /* 0x000fe20000000a00 */
[----:B------:R-:W-:Y:S01]  /*c0f0*/  ULDC UR11, c[0x0][0x630] ;  /* 0x00018c00000b7ab9 */ /* 0x000fe20000000800 */
[----:B------:R-:W-:Y:S01]  /*c100*/  ISETP.NE.U32.AND P0, PT, RZ, UR8, PT ;  /* 0x00000008ff007c0c */ /* 0x000fe2000bf05070 */
[----:B------:R-:W1:Y:S01]  /*c110*/  S2R R20, SR_CTAID.Y ;  /* 0x0000000000147919 */ /* 0x000e620000002600 */
[----:B------:R-:W-:Y:S01]  /*c120*/  ULDC UR12, c[0x0][0x150] ;  /* 0x00005400000c7ab9 */ /* 0x000fe20000000800 */
[----:B------:R-:W-:Y:S01]  /*c130*/  IMAD.MOV.U32 R4, RZ, RZ, R16 ;  /* 0x000000ffff047224 */ /* 0x000fe200078e0010 */
[----:B------:R-:W-:Y:S01]  /*c140*/  ISETP.NE.AND.EX P0, PT, RZ, UR9, PT, P0 ;  /* 0x00000009ff007c0c */ /* 0x000fe2000bf05300 */
[----:B------:R-:W-:Y:S01]  /*c150*/  IMAD.MOV.U32 R5, RZ, RZ, R17 ;  /* 0x000000ffff057224 */ /* 0x000fe200078e0011 */
[----:B0-----:R-:W-:-:S11]  /*c160*/  I2FP.F32.U32 R22, R15 ;  /* 0x0000000f00167245 */ /* 0x001fd60000201000 */
[----:B------:R-:W-:Y:S05]  /*c170*/  @!P0 BRA `(.L_x_227) ;  /* 0x0000000000288947 */ /* 0x000fea0003800000 */
[----:B------:R-:W-:Y:S02]  /*c180*/  ULDC UR10, c[0x0][0x634] ;  /* 0x00018d00000a7ab9 */ /* 0x000fe40000000800 */
[----:B------:R-:W-:-:S05]  /*c190*/  IADD3 R5, P0, R16, UR10, RZ ;  /* 0x0000000a10057c10 */ /* 0x000fca000ff1e0ff */
[----:B------:R-:W-:-:S04]  /*c1a0*/  IMAD.X R21, RZ, RZ, R17, P0 ;  /* 0x000000ffff157224 */ /* 0x000fc800000e0611 */
[----:B------:R-:W-:-:S04]  /*c1b0*/  IMAD.WIDE.U32 R6, R21, UR8, RZ ;  /* 0x0000000815067c25 */ /* 0x000fc8000f8e00ff */
[----:B------:R-:W-:-:S04]  /*c1c0*/  IMAD.WIDE.U32 R6, P0, R5, UR9, R6 ;  /* 0x0000000905067c25 */ /* 0x000fc8000f800006 */
[----:B------:R-:W-:-:S04]  /*c1d0*/  IMAD.WIDE.U32 R4, R5, UR8, RZ ;  /* 0x0000000805047c25 */ /* 0x000fc8000f8e00ff */
[----:B------:R-:W-:Y:S01]  /*c1e0*/  IMAD.MOV.U32 R4, RZ, RZ, R7 ;  /* 0x000000ffff047224 */ /* 0x000fe200078e0007 */
[----:B------:R-:W-:Y:S01]  /*c1f0*/  IADD3 RZ, P1, R5, R6, RZ ;  /* 0x0000000605ff7210 */ /* 0x000fe20007f3e0ff */
[----:B------:R-:W-:-:S04]  /*c200*/  IMAD.X R5, RZ, RZ, RZ, P0 ;  /* 0x000000ffff057224 */ /* 0x000fc800000e06ff */
[----:B------:R-:W-:-:S08]  /*c210*/  IMAD.WIDE.U32.X R4, R21, UR9, R4, P1 ;  /* 0x0000000915047c25 */ /* 0x000fd000088e0404 */
.L_x_227:
[--C-:B------:R-:W-:Y:S01]  /*c220*/  SHF.R.U64 R14, R4, UR11, R5.reuse ;  /* 0x0000000b040e7c19 */ /* 0x100fe20008001205 */
[----:B------:R-:W-:Y:S01]  /*c230*/  FMUL R22, R22, UR12 ;  /* 0x0000000c16167c20 */ /* 0x000fe20008400000 */
[----:B------:R-:W-:Y:S01]  /*c240*/  SHF.R.U32.HI R4, RZ, UR11, R5 ;  /* 0x0000000bff047c19 */ /* 0x000fe20008011605 */
[----:B------:R-:W0:Y:S01]  /*c250*/  LDC R6, c[0x0][0x144] ;  /* 0x00005100ff067b82 */ /* 0x000e220000000800 */
[----:B------:R-:W-:Y:S01]  /*c260*/  IADD3 R5, P0, RZ, -R14, RZ ;  /* 0x8000000eff057210 */ /* 0x000fe20007f1e0ff */
[----:B------:R-:W-:Y:S01]  /*c270*/  ULDC UR10, c[0x0][0x154] ;  /* 0x00005500000a7ab9 */ /* 0x000fe20000000800 */
[----:B-1----:R-:W-:Y:S01]  /*c280*/  I2FP.F32.U32 R7, R20 ;  /* 0x0000001400077245 */ /* 0x002fe20000201000 */
[----:B------:R-:W1:Y:S01]  /*c290*/  F2I.U32.TRUNC.NTZ R22, R22 ;  /* 0x0000001600167305 */ /* 0x000e62000020f000 */
[----:B------:R-:W-:Y:S01]  /*c2a0*/  ULDC.64 UR8, c[0x0][0x620] ;  /* 0x0001880000087ab9 */ /* 0x000fe20000000a00 */
[----:B------:R-:W-:Y:S01]  /*c2b0*/  IMAD.X R4, RZ, RZ, ~R4, P0 ;  /* 0x000000ffff047224 */ /* 0x000fe200000e0e04 */
[----:B------:R-:W-:Y:S01]  /*c2c0*/  ISETP.NE.AND P2, PT, R2, 0x1, PT ;  /* 0x000000010200780c */ /* 0x000fe20003f45270 */
[----:B------:R-:W-:Y:S01]  /*c2d0*/  FMUL R23, R7, UR10 ;  /* 0x0000000a07177c20 */ /* 0x000fe20008400000 */
[----:B------:R-:W2:Y:S01]  /*c2e0*/  LDC R25, c[0x0][0x148] ;  /* 0x00005200ff197b82 */ /* 0x000ea20000000800 */
[----:B------:R-:W-:Y:S01]  /*c2f0*/  IMAD R4, R4, UR8, RZ ;  /* 0x0000000804047c24 */ /* 0x000fe2000f8e02ff */
[----:B------:R-:W-:-:S02]  /*c300*/  ULDC.64 UR10, c[0x0][0x640] ;  /* 0x00019000000a7ab9 */ /* 0x000fc40000000a00 */
[----:B------:R-:W-:Y:S01]  /*c310*/  ISETP.NE.U32.AND P0, PT, RZ, UR10, PT ;  /* 0x0000000aff007c0c */ /* 0x000fe2000bf05070 */
[----:B------:R-:W3:Y:S01]  /*c320*/  F2I.U32.TRUNC.NTZ R23, R23 ;  /* 0x0000001700177305 */ /* 0x000ee2000020f000 */
[C---:B------:R-:W-:Y:S02]  /*c330*/  IMAD R7, R5.reuse, UR9, R4 ;  /* 0x0000000905077c24 */ /* 0x040fe4000f8e0204 */
[----:B------:R-:W-:Y:S01]  /*c340*/  IMAD.WIDE.U32 R4, R5, UR8, R16 ;  /* 0x0000000805047c25 */ /* 0x000fe2000f8e0010 */
[----:B------:R-:W-:Y:S01]  /*c350*/  ULDC UR8, c[0x0][0x618] ;  /* 0x0001860000087ab9 */ /* 0x000fe20000000800 */
[----:B------:R-:W-:Y:S02]  /*c360*/  ISETP.NE.AND.EX P0, PT, RZ, UR11, PT, P0 ;  /* 0x0000000bff007c0c */ /* 0x000fe4000bf05300 */
[----:B------:R-:W-:Y:S02]  /*c370*/  IMAD.IADD R5, R5, 0x1, R7 ;  /* 0x0000000105057824 */ /* 0x000fe400078e0207 */
[----:B-1----:R-:W-:-:S03]  /*c380*/  IMAD.MOV R22, RZ, RZ, -R22 ;  /* 0x000000ffff167224 */ /* 0x002fc600078e0a16 */
[----:B------:R-:W-:Y:S01]  /*c390*/  SHF.R.U64 R21, R4, UR8, R5 ;  /* 0x0000000804157c19 */ /* 0x000fe20008001205 */
[----:B0-----:R-:W-:Y:S01]  /*c3a0*/  IMAD R15, R6, R22, R15 ;  /* 0x00000016060f7224 */ /* 0x001fe200078e020f */
[----:B------:R-:W-:Y:S01]  /*c3b0*/  SHF.R.U32.HI R4, RZ, UR8, R5 ;  /* 0x00000008ff047c19 */ /* 0x000fe20008011605 */
[----:B------:R-:W-:Y:S01]  /*c3c0*/  ULDC UR8, c[0x0][0x608] ;  /* 0x0001820000087ab9 */ /* 0x000fe20000000800 */
[----:B---3--:R-:W-:Y:S02]  /*c3d0*/  IMAD.MOV R6, RZ, RZ, -R23 ;  /* 0x000000ffff067224 */ /* 0x008fe400078e0a17 */
[--C-:B------:R-:W-:Y:S02]  /*c3e0*/  SHF.R.U64 R22, R21, UR8, R4.reuse ;  /* 0x0000000815167c19 */ /* 0x100fe40008001204 */
[----:B------:R-:W-:Y:S01]  /*c3f0*/  SHF.R.U32.HI R5, RZ, UR8, R4 ;  /* 0x00000008ff057c19 */ /* 0x000fe20008011604 */
[----:B------:R-:W-:Y:S01]  /*c400*/  ULDC UR8, c[0x0][0x658] ;  /* 0x0001960000087ab9 */ /* 0x000fe20000000800 */
[----:B--2---:R-:W-:-:S02]  /*c410*/  @P2 IMAD R15, R25, R6, R20 ;  /* 0x00000006190f2224 */ /* 0x004fc400078e0214 */
[--C-:B------:R-:W-:Y:S02]  /*c420*/  SHF.R.U64 R20, R22, UR8, R5.reuse ;  /* 0x0000000816147c19 */ /* 0x100fe40008001205 */
[----:B------:R-:W-:-:S03]  /*c430*/  SHF.R.U32.HI R23, RZ, UR8, R5 ;  /* 0x00000008ff177c19 */ /* 0x000fc60008011605 */
[----:B------:R-:W-:Y:S02]  /*c440*/  IMAD.MOV.U32 R6, RZ, RZ, R20 ;  /* 0x000000ffff067224 */ /* 0x000fe400078e0014 */
[----:B------:R-:W-:Y:S01]  /*c450*/  IMAD.MOV.U32 R5, RZ, RZ, R23 ;  /* 0x000000ffff057224 */ /* 0x000fe200078e0017 */
[----:B------:R-:W-:Y:S06]  /*c460*/  @!P0 BRA `(.L_x_228) ;  /* 0x00000000002c8947 */ /* 0x000fec0003800000 */
        /* <DEDUP_REMOVED lines=9> */
[----:B------:R-:W-:-:S04]  /*c500*/  IMAD.WIDE.U32.X R4, R23, UR11, R4, P1 ;  /* 0x0000000b17047c25 */ /* 0x000fc800088e0404 */
[----:B------:R-:W-:-:S07]  /*c510*/  IMAD.MOV.U32 R6, RZ, RZ, R4 ;  /* 0x000000ffff067224 */ /* 0x000fce00078e0004 */
.L_x_228:
[----:B------:R-:W-:Y:S01]  /*c520*/  ULDC UR8, c[0x0][0x648] ;  /* 0x0001920000087ab9 */ /* 0x000fe20000000800 */
[----:B------:R-:W-:Y:S01]  /*c530*/  LOP3.LUT R4, R22, UR6, RZ, 0xc0, !PT ;  /* 0x0000000616047c12 */ /* 0x000fe2000f8ec0ff */
[----:B------:R-:W-:Y:S01]  /*c540*/  ULDC UR9, c[0x0][0x610] ;  /* 0x0001840000097ab9 */ /* 0x000fe20000000800 */
[----:B------:R-:W-:Y:S01]  /*c550*/  SHF.R.U64 R5, R6, UR8, R5 ;  /* 0x0000000806057c19 */ /* 0x000fe20008001205 */
[----:B------:R-:W-:Y:S01]  /*c560*/  ULDC UR8, c[0x0][0x638] ;  /* 0x00018e0000087ab9 */ /* 0x000fe20000000800 */
[----:B------:R-:W-:Y:S01]  /*c570*/  LOP3.LUT R21, R21, UR4, RZ, 0xc0, !PT ;  /* 0x0000000415157c12 */ /* 0x000fe2000f8ec0ff */
[----:B------:R-:W-:Y:S02]  /*c580*/  IMAD.MOV.U32 R6, RZ, RZ, R14 ;  /* 0x000000ffff067224 */ /* 0x000fe400078e000e */
[----:B------:R-:W-:Y:S02]  /*c590*/  IMAD.MOV R7, RZ, RZ, -R5 ;  /* 0x000000ffff077224 */ /* 0x000fe400078e0a05 */
[----:B------:R-:W-:-:S02]  /*c5a0*/  IMAD R4, R5, UR5, R4 ;  /* 0x0000000505047c24 */ /* 0x000fc4000f8e0204 */
[----:B------:R-:W-:Y:S01]  /*c5b0*/  IMAD R20, R7, UR8, R20 ;  /* 0x0000000807147c24 */ /* 0x000fe2000f8e0214 */
[----:B------:R-:W-:Y:S01]  /*c5c0*/  ULDC UR8, c[0x0][0x600] ;  /* 0x0001800000087ab9 */ /* 0x000fe20000000800 */
[----:B------:R-:W-:Y:S02]  /*c5d0*/  IMAD R15, R4, UR9, R15 ;  /* 0x00000009040f7c24 */ /* 0x000fe4000f8e020f */
[----:B------:R-:W-:Y:S02]  /*c5e0*/  IMAD R20, R20, UR8, R21 ;  /* 0x0000000814147c24 */ /* 0x000fe4000f8e0215 */
[----:B------:R-:W-:-:S03]  /*c5f0*/  IMAD.MOV.U32 R4, RZ, RZ, 0x1 ;  /* 0x00000001ff047424 */ /* 0x000fc600078e00ff */
[----:B------:R-:W-:Y:S02]  /*c600*/  SEL R21, R20, R15, !P2 ;  /* 0x0000000f14157207 */ /* 0x000fe40005000000 */
[----:B------:R-:W-:-:S07]  /*c610*/  SEL R20, R15, R20, !P2 ;  /* 0x000000140f147207 */ /* 0x000fce0005000000 */
.L_x_226:
[----:B------:R-:W-:Y:S05]  /*c620*/  BSYNC B1 ;  /* 0x0000000000017941 */ /* 0x000fea0003800000 */
.L_x_225:
[----:B------:R-:W-:-:S13]  /*c630*/  LOP3.LUT P0, RZ, R4, 0xff, RZ, 0xc0, !PT ;  /* 0x000000ff04ff7812 */ /* 0x000fda000780c0ff */
[----:B------:R-:W-:Y:S05]  /*c640*/  @P0 BRA `(.L_x_229) ;  /* 0xfffffff400080947 */ /* 0x000fea000383ffff */
[----:B------:R-:W-:Y:S05]  /*c650*/  BSYNC B0 ;  /* 0x0000000000007941 */ /* 0x000fea0003800000 */
.L_x_218:
[----:B------:R-:W-:-:S03]  /*c660*/  UMOV UR8, 0xffffffff ;  /* 0xffffffff00087882 */ /* 0x000fc60000000000 */
[----:B------:R-:W-:Y:S05]  /*c670*/  BRA.DIV UR8, `(.L_x_230) ;  /* 0x0000000208cc7947 */ /* 0x000fea000b800000 */
[----:B------:R-:W-:-:S13]  /*c680*/  ELECT P6, URZ, PT ;  /* 0x00000000003f782f */ /* 0x000fda00038c0000 */
.L_x_242:
[----:B------:R-:W-:Y:S04]  /*c690*/  BSSY B0, `(.L_x_231) ;  /* 0x0000019000007945 */ /* 0x000fe80003800000 */
[----:B------:R-:W-:Y:S05]  /*c6a0*/  @!P6 BRA `(.L_x_232) ;  /* 0x00000000005ce947 */ /* 0x000fea0003800000 */
[----:B------:R-:W-:-:S04]  /*c6b0*/  LOP3.LUT R19, R19, 0x2, RZ, 0xfc, !PT ;  /* 0x0000000213137812 */ /* 0x000fc800078efcff */
[----:B------:R-:W-:-:S13]  /*c6c0*/  ISETP.NE.AND P0, PT, R19, 0x3, PT ;  /* 0x000000031300780c */ /* 0x000fda0003f05270 */
[----:B------:R-:W-:Y:S05]  /*c6d0*/  @!P0 BRA `(.L_x_233) ;  /* 0x0000000000048947 */ /* 0x000fea0003800000 */
[----:B------:R-:W-:Y:S01]  /*c6e0*/  BPT.TRAP 0x1 ;  /* 0x000000040000795c */ /* 0x000fe20000300000 */
.L_x_233:
[----:B------:R-:W0:Y:S01]  /*c6f0*/  S2R R5, SR_CgaCtaId ;  /* 0x0000000000057919 */ /* 0x000e220000008800 */
[----:B------:R-:W-:Y:S02]  /*c700*/  MOV R2, 0x400 ;  /* 0x0000040000027802 */ /* 0x000fe40000000f00 */
[----:B------:R-:W-:Y:S02]  /*c710*/  SHF.L.U32 R4, R0, 0x1f, RZ ;  /* 0x0000001f00047819 */ /* 0x000fe400000006ff */
[----:B0-----:R-:W-:-:S05]  /*c720*/  LEA R2, R5, R2, 0x18 ;  /* 0x0000000205027211 */ /* 0x001fca00078ec0ff */
[----:B------:R-:W-:-:S04]  /*c730*/  VIADD R2, R2, 0x10 ;  /* 0x0000001002027836 */ /* 0x000fc80000000000 */
[C---:B------:R-:W-:Y:S02]  /*c740*/  IMAD R7, R3.reuse, 0x8, R2 ;  /* 0x0000000803077824 */ /* 0x040fe400078e0202 */
[----:B------:R-:W-:Y:S02]  /*c750*/  VIADD R3, R3, 0x1 ;  /* 0x0000000103037836 */ /* 0x000fe40000000000 */
[----:B------:R-:W0:Y:S03]  /*c760*/  SYNCS.PHASECHK.TRANS64.TRYWAIT P0, [R7+URZ], R4 ;  /* 0x00000004070075a7 */ /* 0x000e26000800017f */
[----:B------:R-:W-:-:S04]  /*c770*/  ISETP.NE.AND P1, PT, R3, 0x2, PT ;  /* 0x000000020300780c */ /* 0x000fc80003f25270 */
[----:B------:R-:W-:Y:S02]  /*c780*/  SEL R5, RZ, 0x1, P1 ;  /* 0x00000001ff057807 */ /* 0x000fe40000800000 */
[----:B------:R-:W-:Y:S02]  /*c790*/  SEL R3, R3, RZ, P1 ;  /* 0x000000ff03037207 */ /* 0x000fe40000800000 */
[----:B------:R-:W-:Y:S01]  /*c7a0*/  LOP3.LUT R0, R0, R5, RZ, 0x3c, !PT ;  /* 0x0000000500007212 */ /* 0x000fe200078e3cff */
[----:B0-----:R-:W-:Y:S06]  /*c7b0*/  @!P0 BRA `(.L_x_234) ;  /* 0x00000000009c8947 */ /* 0x001fec0003800000 */
.L_x_243:
[----:B------:R-:W-:Y:S01]  /*c7c0*/  IMAD R3, R3, 0x8, R2 ;  /* 0x0000000803037824 */ /* 0x000fe200078e0202 */
[----:B------:R-:W-:-:S07]  /*c7d0*/  SHF.L.U32 R0, R0, 0x1f, RZ ;  /* 0x0000001f00007819 */ /* 0x000fce00000006ff */
.L_x_235:
[----:B-1----:R1:W2:Y:S02]  /*c7e0*/  SYNCS.PHASECHK.TRANS64.TRYWAIT P0, [R3+URZ], R0 ;  /* 0x00000000030075a7 */ /* 0x0022a4000800017f */
[----:B--2---:R-:W-:Y:S05]  /*c7f0*/  @!P0 NANOSLEEP.SYNCS 0x989680 ;  /* 0x009896800000895d */ /* 0x004fea0003900000 */
[----:B------:R-:W2:Y:S02]  /*c800*/  @!P0 SYNCS.PHASECHK.TRANS64 P0, [R3+URZ], R0 ;  /* 0x00000000030085a7 */ /* 0x000ea4000800007f */
[----:B--2---:R-:W-:Y:S05]  /*c810*/  @!P0 BRA `(.L_x_235) ;  /* 0xfffffffc00f08947 */ /* 0x004fea000383ffff */
.L_x_232:
[----:B------:R-:W-:Y:S05]  /*c820*/  BSYNC B0 ;  /* 0x0000000000007941 */ /* 0x000fea0003800000 */
.L_x_231:
[----:B------:R-:W-:Y:S05]  /*c830*/  EXIT ;  /* 0x000000000000794d */ /* 0x000fea0003800000 */
.L_x_21:
[----:B---3--:R3:W4:Y:S02]  /*c840*/  SYNCS.PHASECHK.TRANS64.TRYWAIT P1, [R3+URZ], R0 ;  /* 0x00000000030075a7 */ /* 0x008724000802017f */
[----:B----4-:R-:W-:Y:S05]  /*c850*/  @!P1 NANOSLEEP.SYNCS 0x989680 ;  /* 0x009896800000995d */ /* 0x010fea0003900000 */
[----:B------:R-:W4:Y:S02]  /*c860*/  @!P1 SYNCS.PHASECHK.TRANS64 P1, [R3+URZ], R0 ;  /* 0x00000000030095a7 */ /* 0x000f24000802007f */
[----:B----4-:R-:W-:Y:S05]  /*c870*/  @!P1 BRA `(.L_x_21) ;  /* 0xfffffffc00f09947 */ /* 0x010fea000383ffff */
[----:B------:R-:W-:Y:S05]  /*c880*/  BRA `(.L_x_20) ;  /* 0xffffff4c00107947 */ /* 0x000fea000383ffff */
.L_x_26:
[----:B-1----:R1:W2:Y:S02]  /*c890*/  SYNCS.PHASECHK.TRANS64.TRYWAIT P1, [R5+URZ], R4 ;  /* 0x00000004050075a7 */ /* 0x0022a4000802017f */
[----:B--2---:R-:W-:Y:S05]  /*c8a0*/  @!P1 NANOSLEEP.SYNCS 0x989680 ;  /* 0x009896800000995d */ /* 0x004fea0003900000 */
[----:B------:R-:W2:Y:S02]  /*c8b0*/  @!P1 SYNCS.PHASECHK.TRANS64 P1, [R5+URZ], R4 ;  /* 0x00000004050095a7 */ /* 0x000ea4000802007f */
[----:B--2---:R-:W-:Y:S05]  /*c8c0*/  @!P1 BRA `(.L_x_26) ;  /* 0xfffffffc00f09947 */ /* 0x004fea000383ffff */
[----:B------:R-:W-:Y:S05]  /*c8d0*/  BRA `(.L_x_25) ;  /* 0xffffff7000b07947 */ /* 0x000fea000383ffff */
.L_x_219:
[----:B------:R-:W-:Y:S01]  /*c8e0*/  BSSY B1, `(.L_x_236) ;  /* 0x0000006000017945 */ /* 0x000fe20003800000 */
[----:B------:R-:W-:-:S07]  /*c8f0*/  IMAD.MOV.U32 R15, RZ, RZ, -0x1 ;  /* 0xffffffffff0f7424 */ /* 0x000fce00078e00ff */
[----:B------:R-:W-:Y:S05]  /*c900*/  WARPSYNC.COLLECTIVE R15, `(.L_x_237) ;  /* 0x000000000f0c7348 */ /* 0x000fea0003c00000 */
[----:B------:R-:W-:Y:S02]  /*c910*/  ELECT P6, UR62, PT ;  /* 0x00000000003e782f */ /* 0x000fe400038c0000 */
[----:B------:R-:W-:Y:S01]  /*c920*/  MOV R14, UR62 ;  /* 0x0000003e000e7c02 */ /* 0x000fe20008000f00 */
[----:B------:R-:W-:Y:S10]  /*c930*/  ENDCOLLECTIVE ;  /* 0x000000000000791b */ /* 0x000ff40003800000 */
.L_x_237:
[----:B------:R-:W-:Y:S05]  /*c940*/  BSYNC B1 ;  /* 0x0000000000017941 */ /* 0x000fea0003800000 */
.L_x_236:
[----:B------:R-:W-:Y:S05]  /*c950*/  BRA `(.L_x_238) ;  /* 0xfffffff000507947 */ /* 0x000fea000383ffff */
.L_x_222:
[----:B0-----:R0:W1:Y:S02]  /*c960*/  SYNCS.PHASECHK.TRANS64.TRYWAIT P0, [R20+URZ+0x10], R7 ;  /* 0x00001007140075a7 */ /* 0x001064000800017f */
[----:B-1----:R-:W-:Y:S05]  /*c970*/  @!P0 NANOSLEEP.SYNCS 0x989680 ;  /* 0x009896800000895d */ /* 0x002fea0003900000 */
[----:B------:R-:W1:Y:S02]  /*c980*/  @!P0 SYNCS.PHASECHK.TRANS64 P0, [R20+URZ+0x10], R7 ;  /* 0x00001007140085a7 */ /* 0x000e64000800007f */
[----:B-1----:R-:W-:Y:S05]  /*c990*/  @!P0 BRA `(.L_x_222) ;  /* 0xfffffffc00f08947 */ /* 0x002fea000383ffff */
[----:B------:R-:W-:Y:S05]  /*c9a0*/  BRA `(.L_x_239) ;  /* 0xfffffff0008c7947 */ /* 0x000fea000383ffff */
.L_x_230:
[----:B------:R-:W-:Y:S01]  /*c9b0*/  BSSY B0, `(.L_x_240) ;  /* 0x0000006000007945 */ /* 0x000fe20003800000 */
[----:B------:R-:W-:-:S07]  /*c9c0*/  IMAD.MOV.U32 R15, RZ, RZ, -0x1 ;  /* 0xffffffffff0f7424 */ /* 0x000fce00078e00ff */
[----:B------:R-:W-:Y:S05]  /*c9d0*/  WARPSYNC.COLLECTIVE R15, `(.L_x_241) ;  /* 0x000000000f0c7348 */ /* 0x000fea0003c00000 */
[----:B------:R-:W-:Y:S02]  /*c9e0*/  ELECT P6, UR62, PT ;  /* 0x00000000003e782f */ /* 0x000fe400038c0000 */
[----:B------:R-:W-:Y:S01]  /*c9f0*/  MOV R14, UR62 ;  /* 0x0000003e000e7c02 */ /* 0x000fe20008000f00 */
[----:B------:R-:W-:Y:S10]  /*ca00*/  ENDCOLLECTIVE ;  /* 0x000000000000791b */ /* 0x000ff40003800000 */
.L_x_241:
[----:B------:R-:W-:Y:S05]  /*ca10*/  BSYNC B0 ;  /* 0x0000000000007941 */ /* 0x000fea0003800000 */
.L_x_240:
[----:B------:R-:W-:Y:S05]  /*ca20*/  BRA `(.L_x_242) ;  /* 0xfffffffc00187947 */ /* 0x000fea000383ffff */
.L_x_234:
[----:B0-----:R0:W1:Y:S02]  /*ca30*/  SYNCS.PHASECHK.TRANS64.TRYWAIT P0, [R7+URZ], R4 ;  /* 0x00000004070075a7 */ /* 0x001064000800017f */
[----:B-1----:R-:W-:Y:S05]  /*ca40*/  @!P0 NANOSLEEP.SYNCS 0x989680 ;  /* 0x009896800000895d */ /* 0x002fea0003900000 */
[----:B------:R-:W1:Y:S02]  /*ca50*/  @!P0 SYNCS.PHASECHK.TRANS64 P0, [R7+URZ], R4 ;  /* 0x00000004070085a7 */ /* 0x000e64000800007f */
[----:B-1----:R-:W-:Y:S05]  /*ca60*/  @!P0 BRA `(.L_x_234) ;  /* 0xfffffffc00f08947 */ /* 0x002fea000383ffff */
[----:B------:R-:W-:Y:S05]  /*ca70*/  BRA `(.L_x_243) ;  /* 0xfffffffc00507947 */ /* 0x000fea000383ffff */
.L_x_244:
[----:B------:R-:W-:-:S00]  /*ca80*/  BRA `(.L_x_244) ;  /* 0xfffffffc00fc7947 */ /* 0x000fc0000383ffff */
[----:B------:R-:W-:-:S00]  /*ca90*/  NOP ;  /* 0x0000000000007918 */ /* 0x000fc00000000000 */
        /* <DEDUP_REMOVED lines=14> */
.L_x_245:


//--------------------- .nv.global.init           --------------------------
	.section	.nv.global.init,"aw",@progbits
.nv.global.init:
	.type		$str$22,@object
	.size		$str$22,($str$23 - $str$22)
$str$22:
        /*0000*/ 	.byte	0x6b, 0x5f, 0x74, 0x69, 0x6c, 0x65, 0x5f, 0x63, 0x6f, 0x75, 0x6e, 0x74, 0x20, 0x3e, 0x3d, 0x20
        /*0010*/ 	.byte	0x31, 0x00
	.type		$str$23,@object
	.size		$str$23,(__unnamed_1 - $str$23)
$str$23:
        /*0012*/ 	.byte	0x2f, 0x74, 0x6d, 0x70, 0x2f, 0x63, 0x75, 0x74, 0x6c, 0x61, 0x73, 0x73, 0x5f, 0x73, 0x77, 0x65
        /*0022*/ 	.byte	0x65, 0x70, 0x5f, 0x73, 0x72, 0x63, 0x2f, 0x69, 0x6e, 0x63, 0x6c, 0x75, 0x64, 0x65, 0x2f, 0x63
        /*0032*/ 	.byte	0x75, 0x74, 0x6c, 0x61, 0x73, 0x73, 0x2f, 0x67, 0x65, 0x6d, 0x6d, 0x2f, 0x63, 0x6f, 0x6c, 0x6c
        /*0042*/ 	.byte	0x65, 0x63, 0x74, 0x69, 0x76, 0x65, 0x2f, 0x73, 0x6d, 0x39, 0x30, 0x5f, 0x6d, 0x6d, 0x61, 0x5f
        /*0052*/ 	.byte	0x74, 0x6d, 0x61, 0x5f, 0x67, 0x6d, 0x6d, 0x61, 0x5f, 0x73, 0x73, 0x5f, 0x77, 0x61, 0x72, 0x70
        /*0062*/ 	.byte	0x73, 0x70, 0x65, 0x63, 0x69, 0x61, 0x6c, 0x69, 0x7a, 0x65, 0x64, 0x2e, 0x68, 0x70, 0x70, 0x00
	.type		__unnamed_1,@object
	.size		__unnamed_1,(.L_0 - __unnamed_1)
__unnamed_1:
        /*0072*/ 	.byte	0x76, 0x6f, 0x69, 0x64, 0x20, 0x63, 0x75, 0x74, 0x6c, 0x61, 0x73, 0x73, 0x3a, 0x3a, 0x67, 0x65
        /* <DEDUP_REMOVED lines=172> */
        /*0b42*/ 	.byte	0x65, 0x3a, 0x3a, 0x69, 0x64, 0x65, 0x6e, 0x74, 0x69, 0x74, 0x79, 0x5d, 0x00
.L_0:


//--------------------- .nv.shared._ZN7cutlass13device_kernelINS_4gemm6kernel13GemmUniversalIN4cute5tupleIJiiiiEEENS1_10collective13CollectiveMmaINS1_34MainloopSm90TmaGmmaWarpSpecializedILi2ENS5_IJNS4_1CILi2EEENSA_ILi1EEESC_EEENS1_35KernelTmaWarpSpecializedCooperativeEEENS5_IJNSA_ILi128EEENSA_ILi176EEENSA_ILi256EEEEEEaNS5_IJlSC_lEEEaSK_NS4_8TiledMMAINS4_8MMA_AtomIJNS4_4SM904GMMA26MMA_64x16x32_S32S8S8_SS_TNEEEENS4_6LayoutISD_NS5_IJSC_NSA_ILi0EEESS_EEEEENS5_IJNS4_10UnderscoreESV_SV_EEEEENS4_13SM90_TMA_LOADENS4_14ComposedLayoutINS4_7SwizzleILi3ELi4ELi3EEENS4_18smem_ptr_flag_bitsILi8EEENSR_INS5_IJNSA_ILi8EEESG_EEENS5_IJSG_SC_EEEEEEEvNS4_8identityENS4_23SM90_TMA_LOAD_MULTICASTES18_vS19_EENS_8epilogue10collective6detail29Sm90TmaWarpSpecializedAdapterINS1D_15DefaultEpilogueIaSK_SK_NS1C_6thread17LinearCombinationIaLi1EiiLNS1H_9ScaleType4KindE0ELNS_15FloatRoundStyleE2EaEENS1_15EpilogueDefaultEEEEEvvEEEEvNT_6ParamsE --------------------------
	.section	.nv.shared._ZN7cutlass13device_kernelINS_4gemm6kernel13GemmUniversalIN4cute5tupleIJiiiiEEENS1_10collective13CollectiveMmaINS1_34MainloopSm90TmaGmmaWarpSpecializedILi2ENS5_IJNS4_1CILi2EEENSA_ILi1EEESC_EEENS1_35KernelTmaWarpSpecializedCooperativeEEENS5_IJNSA_ILi128EEENSA_ILi176EEENSA_ILi256EEEEEEaNS5_IJlSC_lEEEaSK_NS4_8TiledMMAINS4_8MMA_AtomIJNS4_4SM904GMMA26MMA_64x16x32_S32S8S8_SS_TNEEEENS4_6LayoutISD_NS5_IJSC_NSA_ILi0EEESS_EEEEENS5_IJNS4_10UnderscoreESV_SV_EEEEENS4_13SM90_TMA_LOADENS4_14ComposedLayoutINS4_7SwizzleILi3ELi4ELi3EEENS4_18smem_ptr_flag_bitsILi8EEENSR_INS5_IJNSA_ILi8EEESG_EEENS5_IJSG_SC_EEEEEEEvNS4_8identityENS4_23SM90_TMA_LOAD_MULTICASTES18_vS19_EENS_8epilogue10collective6detail29Sm90TmaWarpSpecializedAdapterINS1D_15DefaultEpilogueIaSK_SK_NS1C_6thread17LinearCombinationIaLi1EiiLNS1H_9ScaleType4KindE0ELNS_15FloatRoundStyleE2EaEENS1_15EpilogueDefaultEEEEEvvEEEEvNT_6ParamsE,"aw",@nobits
	.sectionflags	@""
	.align	16
	.zero		1024


//--------------------- .nv.shared.reserved.0     --------------------------
	.section	.nv.shared.reserved.0,"aw",@nobits
	.weak		__nv_reservedSMEM_offset_0_alias
	.size		__nv_reservedSMEM_offset_0_alias, 0, 0
	.other		__nv_reservedSMEM_offset_0_alias,@"STO_CUDA_RESERVED_SHARED STV_DEFAULT"
__nv_reservedSMEM_offset_0_alias:
	.zero		0


//--------------------- .nv.global                --------------------------
	.section	.nv.global,"aw",@nobits
.nv.global:
	.type		_ZN40_INTERNAL_0281f2e7_4_k_cu_296b4385_135374cute1_E,@object
	.size		_ZN40_INTERNAL_0281f2e7_4_k_cu_296b4385_135374cute1_E,(_ZN40_INTERNAL_0281f2e7_4_k_cu_296b4385_135374cuda3std3__45__cpo6cbeginE - _ZN40_INTERNAL_0281f2e7_4_k_cu_296b4385_135374cute1_E)
_ZN40_INTERNAL_0281f2e7_4_k_cu_296b4385_135374cute1_E:
	.zero		1
	.type		_ZN40_INTERNAL_0281f2e7_4_k_cu_296b4385_135374cuda3std3__45__cpo6cbeginE,@object
	.size		_ZN40_INTERNAL_0281f2e7_4_k_cu_296b4385_135374cuda3std3__45__cpo6cbeginE,(_ZN40_INTERNAL_0281f2e7_4_k_cu_296b4385_135374cuda3std3__48in_placeE - _ZN40_INTERNAL_0281f2e7_4_k_cu_296b4385_135374cuda3std3__45__cpo6cbeginE)
_ZN40_INTERNAL_0281f2e7_4_k_cu_296b4385_135374cuda3std3__45__cpo6cbeginE:
	.zero		1
	.type		_ZN40_INTERNAL_0281f2e7_4_k_cu_296b4385_135374cuda3std3__48in_placeE,@object
	.size		_ZN40_INTERNAL_0281f2e7_4_k_cu_296b4385_135374cuda3std3__48in_placeE,(_ZN40_INTERNAL_0281f2e7_4_k_cu_296b4385_135374cuda3std6ranges3__45__cpo9iter_moveE - _ZN40_INTERNAL_0281f2e7_4_k_cu_296b4385_135374cuda3std3__48in_placeE)
_ZN40_INTERNAL_0281f2e7_4_k_cu_296b4385_135374cuda3std3__48in_placeE:
	.zero		1
	.type		_ZN40_INTERNAL_0281f2e7_4_k_cu_296b4385_135374cuda3std6ranges3__45__cpo9iter_moveE,@object
	.size		_ZN40_INTERNAL_0281f2e7_4_k_cu_296b4385_135374cuda3std6ranges3__45__cpo9iter_moveE,(_ZN40_INTERNAL_0281f2e7_4_k_cu_296b4385_135374cuda3std3__45__cpo5beginE - _ZN40_INTERNAL_0281f2e7_4_k_cu_296b4385_135374cuda3std6ranges3__45__cpo9iter_moveE)
_ZN40_INTERNAL_0281f2e7_4_k_cu_296b4385_135374cuda3std6ranges3__45__cpo9iter_moveE:
	.zero		1
	.type		_ZN40_INTERNAL_0281f2e7_4_k_cu_296b4385_135374cuda3std3__45__cpo5beginE,@object
	.size		_ZN40_INTERNAL_0281f2e7_4_k_cu_296b4385_135374cuda3std3__45__cpo5beginE,(_ZN40_INTERNAL_0281f2e7_4_k_cu_296b4385_135374cuda3std3__442_GLOBAL__N__0281f2e7_4_k_cu_296b4385_135376ignoreE - _ZN40_INTERNAL_0281f2e7_4_k_cu_296b4385_135374cuda3std3__45__cpo5beginE)
_ZN40_INTERNAL_0281f2e7_4_k_cu_296b4385_135374cuda3std3__45__cpo5beginE:
	.zero		1
	.type		_ZN40_INTERNAL_0281f2e7_4_k_cu_296b4385_135374cuda3std3__442_GLOBAL__N__0281f2e7_4_k_cu_296b4385_135376ignoreE,@object
	.size		_ZN40_INTERNAL_0281f2e7_4_k_cu_296b4385_135374cuda3std3__442_GLOBAL__N__0281f2e7_4_k_cu_296b4385_135376ignoreE,(_ZN40_INTERNAL_0281f2e7_4_k_cu_296b4385_135374cute7productE - _ZN40_INTERNAL_0281f2e7_4_k_cu_296b4385_135374cuda3std3__442_GLOBAL__N__0281f2e7_4_k_cu_296b4385_135376ignoreE)
_ZN40_INTERNAL_0281f2e7_4_k_cu_296b4385_135374cuda3std3__442_GLOBAL__N__0281f2e7_4_k_cu_296b4385_135376ignoreE:
	.zero		1
	.type		_ZN40_INTERNAL_0281f2e7_4_k_cu_296b4385_135374cute7productE,@object
	.size		_ZN40_INTERNAL_0281f2e7_4_k_cu_296b4385_135374cute7productE,(_ZN40_INTERNAL_0281f2e7_4_k_cu_296b4385_135374cuda3std3__45__cpo3endE - _ZN40_INTERNAL_0281f2e7_4_k_cu_296b4385_135374cute7productE)
_ZN40_INTERNAL_0281f2e7_4_k_cu_296b4385_135374cute7productE:
	.zero		1
	.type		_ZN40_INTERNAL_0281f2e7_4_k_cu_296b4385_135374cuda3std3__45__cpo3endE,@object
	.size		_ZN40_INTERNAL_0281f2e7_4_k_cu_296b4385_135374cuda3std3__45__cpo3endE,(_ZN40_INTERNAL_0281f2e7_4_k_cu_296b4385_135374cuda3std3__419piecewise_constructE - _ZN40_INTERNAL_0281f2e7_4_k_cu_296b4385_135374cuda3std3__45__cpo3endE)
_ZN40_INTERNAL_0281f2e7_4_k_cu_296b4385_135374cuda3std3__45__cpo3endE:
	.zero		1
	.type		_ZN40_INTERNAL_0281f2e7_4_k_cu_296b4385_135374cuda3std3__419piecewise_constructE,@object
	.size		_ZN40_INTERNAL_0281f2e7_4_k_cu_296b4385_135374cuda3std3__419piecewise_constructE,(_ZN40_INTERNAL_0281f2e7_4_k_cu_296b4385_135374cuda3std3__45__cpo4cendE - _ZN40_INTERNAL_0281f2e7_4_k_cu_296b4385_135374cuda3std3__419piecewise_constructE)
_ZN40_INTERNAL_0281f2e7_4_k_cu_296b4385_135374cuda3std3__419piecewise_constructE:
	.zero		1
	.type		_ZN40_INTERNAL_0281f2e7_4_k_cu_296b4385_135374cuda3std3__45__cpo4cendE,@object
	.size		_ZN40_INTERNAL_0281f2e7_4_k_cu_296b4385_135374cuda3std3__45__cpo4cendE,(_ZN40_INTERNAL_0281f2e7_4_k_cu_296b4385_135374cuda3std6ranges3__45__cpo4swapE - _ZN40_INTERNAL_0281f2e7_4_k_cu_296b4385_135374cuda3std3__45__cpo4cendE)
_ZN40_INTERNAL_0281f2e7_4_k_cu_296b4385_135374cuda3std3__45__cpo4cendE:
	.zero		1
	.type		_ZN40_INTERNAL_0281f2e7_4_k_cu_296b4385_135374cuda3std6ranges3__45__cpo4swapE,@object
	.size		_ZN40_INTERNAL_0281f2e7_4_k_cu_296b4385_135374cuda3std6ranges3__45__cpo4swapE,(.L_8 - _ZN40_INTERNAL_0281f2e7_4_k_cu_296b4385_135374cuda3std6ranges3__45__cpo4swapE)
_ZN40_INTERNAL_0281f2e7_4_k_cu_296b4385_135374cuda3std6ranges3__45__cpo4swapE:
	.zero		1
.L_8:


//--------------------- .nv.constant0._ZN7cutlass13device_kernelINS_4gemm6kernel13GemmUniversalIN4cute5tupleIJiiiiEEENS1_10collective13CollectiveMmaINS1_34MainloopSm90TmaGmmaWarpSpecializedILi2ENS5_IJNS4_1CILi2EEENSA_ILi1EEESC_EEENS1_35KernelTmaWarpSpecializedCooperativeEEENS5_IJNSA_ILi128EEENSA_ILi176EEENSA_ILi256EEEEEEaNS5_IJlSC_lEEEaSK_NS4_8TiledMMAINS4_8MMA_AtomIJNS4_4SM904GMMA26MMA_64x16x32_S32S8S8_SS_TNEEEENS4_6LayoutISD_NS5_IJSC_NSA_ILi0EEESS_EEEEENS5_IJNS4_10UnderscoreESV_SV_EEEEENS4_13SM90_TMA_LOADENS4_14ComposedLayoutINS4_7SwizzleILi3ELi4ELi3EEENS4_18smem_ptr_flag_bitsILi8EEENSR_INS5_IJNSA_ILi8EEESG_EEENS5_IJSG_SC_EEEEEEEvNS4_8identityENS4_23SM90_TMA_LOAD_MULTICASTES18_vS19_EENS_8epilogue10collective6detail29Sm90TmaWarpSpecializedAdapterINS1D_15DefaultEpilogueIaSK_SK_NS1C_6thread17LinearCombinationIaLi1EiiLNS1H_9ScaleType4KindE0ELNS_15FloatRoundStyleE2EaEENS1_15EpilogueDefaultEEEEEvvEEEEvNT_6ParamsE --------------------------
	.section	.nv.constant0._ZN7cutlass13device_kernelINS_4gemm6kernel13GemmUniversalIN4cute5tupleIJiiiiEEENS1_10collective13CollectiveMmaINS1_34MainloopSm90TmaGmmaWarpSpecializedILi2ENS5_IJNS4_1CILi2EEENSA_ILi1EEESC_EEENS1_35KernelTmaWarpSpecializedCooperativeEEENS5_IJNSA_ILi128EEENSA_ILi176EEENSA_ILi256EEEEEEaNS5_IJlSC_lEEEaSK_NS4_8TiledMMAINS4_8MMA_AtomIJNS4_4SM904GMMA26MMA_64x16x32_S32S8S8_SS_TNEEEENS4_6LayoutISD_NS5_IJSC_NSA_ILi0EEESS_EEEEENS5_IJNS4_10UnderscoreESV_SV_EEEEENS4_13SM90_TMA_LOADENS4_14ComposedLayoutINS4_7SwizzleILi3ELi4ELi3EEENS4_18smem_ptr_flag_bitsILi8EEENSR_INS5_IJNSA_ILi8EEESG_EEENS5_IJSG_SC_EEEEEEEvNS4_8identityENS4_23SM90_TMA_LOAD_MULTICASTES18_vS19_EENS_8epilogue10collective6detail29Sm90TmaWarpSpecializedAdapterINS1D_15DefaultEpilogueIaSK_SK_NS1C_6thread17LinearCombinationIaLi1EiiLNS1H_9ScaleType4KindE0ELNS_15FloatRoundStyleE2EaEENS1_15EpilogueDefaultEEEEEvvEEEEvNT_6ParamsE,"a",@progbits
	.sectionflags	@""
	.align	4
.nv.constant0._ZN7cutlass13device_kernelINS_4gemm6kernel13GemmUniversalIN4cute5tupleIJiiiiEEENS1_10collective13CollectiveMmaINS1_34MainloopSm90TmaGmmaWarpSpecializedILi2ENS5_IJNS4_1CILi2EEENSA_ILi1EEESC_EEENS1_35KernelTmaWarpSpecializedCooperativeEEENS5_IJNSA_ILi128EEENSA_ILi176EEENSA_ILi256EEEEEEaNS5_IJlSC_lEEEaSK_NS4_8TiledMMAINS4_8MMA_AtomIJNS4_4SM904GMMA26MMA_64x16x32_S32S8S8_SS_TNEEEENS4_6LayoutISD_NS5_IJSC_NSA_ILi0EEESS_EEEEENS5_IJNS4_10UnderscoreESV_SV_EEEEENS4_13SM90_TMA_LOADENS4_14ComposedLayoutINS4_7SwizzleILi3ELi4ELi3EEENS4_18smem_ptr_flag_bitsILi8EEENSR_INS5_IJNSA_ILi8EEESG_EEENS5_IJSG_SC_EEEEEEEvNS4_8identityENS4_23SM90_TMA_LOAD_MULTICASTES18_vS19_EENS_8epilogue10collective6detail29Sm90TmaWarpSpecializedAdapterINS1D_15DefaultEpilogueIaSK_SK_NS1C_6thread17LinearCombinationIaLi1EiiLNS1H_9ScaleType4KindE0ELNS_15FloatRoundStyleE2EaEENS1_15EpilogueDefaultEEEEEvvEEEEvNT_6ParamsE:
	.zero		1664


//--------------------- SYMBOLS --------------------------

	.type		.nv.reservedSmem.offset0,@object
	.size		.nv.reservedSmem.offset0,0x4
	.type		__assertfail,@function
